	.target	sm_90a

	.elftype	@"ET_EXEC"


//--------------------- .note.nv.tkinfo           --------------------------
	.section	.note.nv.tkinfo,"",@"SHT_NOTE"
	.sectionflags	@"SHF_NOTE_NV_TKINFO"
	.tkinfo
        /*0018*/ 	.word	0x00000002
        /*0030*/ 	.string	""
        /*0030*/ 	.string	"ptxas"
        /*0030*/ 	.string	"Cuda compilation tools, release 13.0, V13.0.88"
        /*0030*/ 	.string	"Build cuda_13.0.r13.0/compiler.36424714_0"
        /*0030*/ 	.string	"-v  -suppress-debug-info  -lineinfo  -arch sm_90a "



//--------------------- .note.nv.cuinfo           --------------------------
	.section	.note.nv.cuinfo,"",@"SHT_NOTE"
	.sectionflags	@"SHF_NOTE_NV_CUINFO"
        /*0018*/ 	.short	0x0002
        /*001a*/ 	.short	0x005a
        /*001c*/ 	.short	0x0082
	.zero		2


//--------------------- .nv.info                  --------------------------
	.section	.nv.info,"",@"SHT_CUDA_INFO"
	.align	4


	//----- nvinfo : EIATTR_REGCOUNT
	.align		4
        /*0000*/ 	.byte	0x04, 0x2f
        /*0002*/ 	.short	(.L_1 - .L_0)
	.align		4
.L_0:
        /*0004*/ 	.word	index@(matmul_kernel)
        /*0008*/ 	.word	0x000000ff


	//----- nvinfo : EIATTR_FRAME_SIZE
	.align		4
.L_1:
        /*000c*/ 	.byte	0x04, 0x11
        /*000e*/ 	.short	(.L_3 - .L_2)
	.align		4
.L_2:
        /*0010*/ 	.word	index@(matmul_kernel)
        /*0014*/ 	.word	0x000000e0


	//----- nvinfo : EIATTR_MIN_STACK_SIZE
	.align		4
.L_3:
        /*0018*/ 	.byte	0x04, 0x12
        /*001a*/ 	.short	(.L_5 - .L_4)
	.align		4
.L_4:
        /*001c*/ 	.word	index@(matmul_kernel)
        /*0020*/ 	.word	0x000000e0
.L_5:


//--------------------- .nv.compat                --------------------------
	.section	.nv.compat,"",@"SHT_CUDA_COMPAT_INFO"
	.align	4
        /*0000*/ 	.byte	0x02, 0x09, 0x01, 0x00, 0x02, 0x02, 0x04, 0x00, 0x02, 0x05, 0x05, 0x00, 0x03, 0x07, 0x01, 0x01
        /*0010*/ 	.byte	0x02, 0x03, 0x00, 0x00, 0x02, 0x06, 0x01, 0x00, 0x04, 0x0b, 0x08, 0x00, 0x00, 0x00, 0x00, 0x00
        /*0020*/ 	.byte	0x00, 0x00, 0x00, 0x00


//--------------------- .nv.info.matmul_kernel    --------------------------
	.section	.nv.info.matmul_kernel,"",@"SHT_CUDA_INFO"
	.sectionflags	@""
	.align	4


	//----- nvinfo : EIATTR_CUDA_API_VERSION
	.align		4
        /*0000*/ 	.byte	0x04, 0x37
        /*0002*/ 	.short	(.L_7 - .L_6)
.L_6:
        /*0004*/ 	.word	0x00000082


	//----- nvinfo : EIATTR_KPARAM_INFO
	.align		4
.L_7:
        /*0008*/ 	.byte	0x04, 0x17
        /*000a*/ 	.short	(.L_9 - .L_8)
.L_8:
        /*000c*/ 	.word	0x00000000
        /*0010*/ 	.short	0x000d
        /*0012*/ 	.short	0x0048
        /*0014*/ 	.byte	0x00, 0xf4, 0x21, 0x00


	//----- nvinfo : EIATTR_KPARAM_INFO
	.align		4
.L_9:
        /*0018*/ 	.byte	0x04, 0x17
        /*001a*/ 	.short	(.L_11 - .L_10)
.L_10:
        /*001c*/ 	.word	0x00000000
        /*0020*/ 	.short	0x000c
        /*0022*/ 	.short	0x0040
        /*0024*/ 	.byte	0x00, 0xf4, 0x21, 0x00


	//----- nvinfo : EIATTR_KPARAM_INFO
	.align		4
.L_11:
        /*0028*/ 	.byte	0x04, 0x17
        /*002a*/ 	.short	(.L_13 - .L_12)
.L_12:
        /*002c*/ 	.word	0x00000000
        /*0030*/ 	.short	0x000b
        /*0032*/ 	.short	0x0038
        /*0034*/ 	.byte	0x00, 0xf0, 0x11, 0x00


	//----- nvinfo : EIATTR_KPARAM_INFO
	.align		4
.L_13:
        /*0038*/ 	.byte	0x04, 0x17
        /*003a*/ 	.short	(.L_15 - .L_14)
.L_14:
        /*003c*/ 	.word	0x00000000
        /*0040*/ 	.short	0x000a
        /*0042*/ 	.short	0x0034
        /*0044*/ 	.byte	0x00, 0xf0, 0x11, 0x00


	//----- nvinfo : EIATTR_KPARAM_INFO
	.align		4
.L_15:
        /*0048*/ 	.byte	0x04, 0x17
        /*004a*/ 	.short	(.L_17 - .L_16)
.L_16:
        /*004c*/ 	.word	0x00000000
        /*0050*/ 	.short	0x0009
        /*0052*/ 	.short	0x0030
        /*0054*/ 	.byte	0x00, 0xf0, 0x11, 0x00


	//----- nvinfo : EIATTR_KPARAM_INFO
	.align		4
.L_17:
        /*0058*/ 	.byte	0x04, 0x17
        /*005a*/ 	.short	(.L_19 - .L_18)
.L_18:
        /*005c*/ 	.word	0x00000000
        /*0060*/ 	.short	0x0008
        /*0062*/ 	.short	0x002c
        /*0064*/ 	.byte	0x00, 0xf0, 0x11, 0x00


	//----- nvinfo : EIATTR_KPARAM_INFO
	.align		4
.L_19:
        /*0068*/ 	.byte	0x04, 0x17
        /*006a*/ 	.short	(.L_21 - .L_20)
.L_20:
        /*006c*/ 	.word	0x00000000
        /*0070*/ 	.short	0x0007
        /*0072*/ 	.short	0x0028
        /*0074*/ 	.byte	0x00, 0xf0, 0x11, 0x00


	//----- nvinfo : EIATTR_KPARAM_INFO
	.align		4
.L_21:
        /*0078*/ 	.byte	0x04, 0x17
        /*007a*/ 	.short	(.L_23 - .L_22)
.L_22:
        /*007c*/ 	.word	0x00000000
        /*0080*/ 	.short	0x0006
        /*0082*/ 	.short	0x0024
        /*0084*/ 	.byte	0x00, 0xf0, 0x11, 0x00


	//----- nvinfo : EIATTR_KPARAM_INFO
	.align		4
.L_23:
        /*0088*/ 	.byte	0x04, 0x17
        /*008a*/ 	.short	(.L_25 - .L_24)
.L_24:
        /*008c*/ 	.word	0x00000000
        /*0090*/ 	.short	0x0005
        /*0092*/ 	.short	0x0020
        /*0094*/ 	.byte	0x00, 0xf0, 0x11, 0x00


	//----- nvinfo : EIATTR_KPARAM_INFO
	.align		4
.L_25:
        /*0098*/ 	.byte	0x04, 0x17
        /*009a*/ 	.short	(.L_27 - .L_26)
.L_26:
        /*009c*/ 	.word	0x00000000
        /*00a0*/ 	.short	0x0004
        /*00a2*/ 	.short	0x001c
        /*00a4*/ 	.byte	0x00, 0xf0, 0x11, 0x00


	//----- nvinfo : EIATTR_KPARAM_INFO
	.align		4
.L_27:
        /*00a8*/ 	.byte	0x04, 0x17
        /*00aa*/ 	.short	(.L_29 - .L_28)
.L_28:
        /*00ac*/ 	.word	0x00000000
        /*00b0*/ 	.short	0x0003
        /*00b2*/ 	.short	0x0018
        /*00b4*/ 	.byte	0x00, 0xf0, 0x11, 0x00


	//----- nvinfo : EIATTR_KPARAM_INFO
	.align		4
.L_29:
        /*00b8*/ 	.byte	0x04, 0x17
        /*00ba*/ 	.short	(.L_31 - .L_30)
.L_30:
        /*00bc*/ 	.word	0x00000000
        /*00c0*/ 	.short	0x0002
        /*00c2*/ 	.short	0x0010
        /*00c4*/ 	.byte	0x00, 0xf4, 0x21, 0x00


	//----- nvinfo : EIATTR_KPARAM_INFO
	.align		4
.L_31:
        /*00c8*/ 	.byte	0x04, 0x17
        /*00ca*/ 	.short	(.L_33 - .L_32)
.L_32:
        /*00cc*/ 	.word	0x00000000
        /*00d0*/ 	.short	0x0001
        /*00d2*/ 	.short	0x0008
        /*00d4*/ 	.byte	0x00, 0xf4, 0x21, 0x00


	//----- nvinfo : EIATTR_KPARAM_INFO
	.align		4
.L_33:
        /*00d8*/ 	.byte	0x04, 0x17
        /*00da*/ 	.short	(.L_35 - .L_34)
.L_34:
        /*00dc*/ 	.word	0x00000000
        /*00e0*/ 	.short	0x0000
        /*00e2*/ 	.short	0x0000
        /*00e4*/ 	.byte	0x00, 0xf4, 0x21, 0x00


	//----- nvinfo : EIATTR_SPARSE_MMA_MASK
	.align		4
.L_35:
        /*00e8*/ 	.byte	0x03, 0x50
        /*00ea*/ 	.short	0x0000


	//----- nvinfo : EIATTR_MAXREG_COUNT
	.align		4
        /*00ec*/ 	.byte	0x03, 0x1b
        /*00ee*/ 	.short	0x00ff


	//----- nvinfo : EIATTR_NUM_BARRIERS
	.align		4
        /*00f0*/ 	.byte	0x02, 0x4c
        /*00f2*/ 	.byte	0x01
	.zero		1


	//----- nvinfo : EIATTR_ANNOTATIONS
	.align		4
        /*00f4*/ 	.byte	0x04, 0x55
        /*00f6*/ 	.short	(.L_37 - .L_36)


	//   ....[0]....
.L_36:
        /*00f8*/ 	.word	0x00000001
        /*00fc*/ 	.byte	0x30, 0x52, 0x00, 0x00, 0x01, 0x00, 0x00, 0x00, 0x80, 0x52, 0x00, 0x00, 0x01, 0x00, 0x00, 0x00
        /* <DEDUP_REMOVED lines=54> */
        /*046c*/ 	.byte	0xc0, 0x80, 0x00, 0x00, 0x01, 0x00, 0x00, 0x00, 0xe0, 0x80, 0x00, 0x00


	//----- nvinfo : EIATTR_MERCURY_ISA_VERSION
	.align		4
.L_37:
        /*0478*/ 	.byte	0x03, 0x5f
        /*047a*/ 	.short	0x0101


	//----- nvinfo : EIATTR_EXIT_INSTR_OFFSETS
	.align		4
        /*047c*/ 	.byte	0x04, 0x1c
        /*047e*/ 	.short	(.L_39 - .L_38)


	//   ....[0]....
.L_38:
        /*0480*/ 	.word	0x0000bc90


	//   ....[1]....
        /*0484*/ 	.word	0x0000bcb0


	//----- nvinfo : EIATTR_REQNTID
	.align		4
.L_39:
        /*0488*/ 	.byte	0x04, 0x10
        /*048a*/ 	.short	(.L_41 - .L_40)
.L_40:
        /*048c*/ 	.word	0x00000080
        /*0490*/ 	.word	0x00000001
        /*0494*/ 	.word	0x00000001


	//----- nvinfo : EIATTR_CBANK_PARAM_SIZE
	.align		4
.L_41:
        /*0498*/ 	.byte	0x03, 0x19
        /*049a*/ 	.short	0x0050


	//----- nvinfo : EIATTR_PARAM_CBANK
	.align		4
        /*049c*/ 	.byte	0x04, 0x0a
        /*049e*/ 	.short	(.L_43 - .L_42)
	.align		4
.L_42:
        /*04a0*/ 	.word	index@(.nv.constant0.matmul_kernel)
        /*04a4*/ 	.short	0x0210
        /*04a6*/ 	.short	0x0050


	//----- nvinfo : EIATTR_SW_WAR
	.align		4
.L_43:
        /*04a8*/ 	.byte	0x04, 0x36
        /*04aa*/ 	.short	(.L_45 - .L_44)
.L_44:
        /*04ac*/ 	.word	0x00000008
.L_45:


//--------------------- .nv.callgraph             --------------------------
	.section	.nv.callgraph,"",@"SHT_CUDA_CALLGRAPH"
	.align	4
	.sectionentsize	8
	.align		4
        /*0000*/ 	.word	0x00000000
	.align		4
        /*0004*/ 	.word	0xffffffff
	.align		4
        /*0008*/ 	.word	0x00000000
	.align		4
        /*000c*/ 	.word	0xfffffffe
	.align		4
        /*0010*/ 	.word	0x00000000
	.align		4
        /*0014*/ 	.word	0xfffffffd
	.align		4
        /*0018*/ 	.word	0x00000000
	.align		4
        /*001c*/ 	.word	0xfffffffc


//--------------------- .text.matmul_kernel       --------------------------
	.section	.text.matmul_kernel,"ax",@progbits
	.align	128
        .global         matmul_kernel
        .type           matmul_kernel,@function
        .size           matmul_kernel,(.L_x_3 - matmul_kernel)
        .other          matmul_kernel,@"STO_CUDA_ENTRY STV_DEFAULT"
matmul_kernel:
.text.matmul_kernel:
[----:B------:R-:W1:Y:S08]  /*0000*/  LDC R1, c[0x0][0x28] ;  /* 0x00000a00ff017b82 */ /* 0x000e700000000800 */
[----:B------:R-:W2:Y:S01]  /*0010*/  LDC.64 R188, c[0x0][0x228] ;  /* 0x00008a00ffbc7b82 */ /* 0x000ea20000000a00 */
[----:B------:R-:W3:Y:S01]  /*0020*/  S2R R5, SR_CTAID.X ;  /* 0x0000000000057919 */ /* 0x000ee20000002500 */
[----:B------:R-:W-:Y:S01]  /*0030*/  ULDC.64 UR6, c[0x0][0x210] ;  /* 0x0000840000067ab9 */ /* 0x000fe20000000a00 */
[----:B------:R-:W-:Y:S01]  /*0040*/  UMOV UR8, 0x400 ;  /* 0x0000040000087882 */ /* 0x000fe20000000000 */
[----:B------:R-:W-:Y:S01]  /*0050*/  ULDC.64 UR16, c[0x0][0x208] ;  /* 0x0000820000107ab9 */ /* 0x000fe20000000a00 */
[----:B------:R-:W4:Y:S01]  /*0060*/  S2R R12, SR_TID.X ;  /* 0x00000000000c7919 */ /* 0x000f220000002100 */
[----:B------:R-:W-:Y:S01]  /*0070*/  ULDC UR9, c[0x0][0x240] ;  /* 0x0000900000097ab9 */ /* 0x000fe20000000800 */
[----:B-1----:R-:W-:Y:S01]  /*0080*/  VIADD R1, R1, 0xffffff20 ;  /* 0xffffff2001017836 */ /* 0x002fe20000000000 */
[----:B------:R-:W1:Y:S08]  /*0090*/  S2UR UR4, SR_CgaCtaId ;  /* 0x00000000000479c3 */ /* 0x000e700000008800 */
[----:B------:R-:W5:Y:S01]  /*00a0*/  LDC.64 R158, c[0x0][0x238] ;  /* 0x00008e00ff9e7b82 */ /* 0x000f620000000a00 */
[----:B--2---:R-:W-:Y:S01]  /*00b0*/  VIADD R0, R189, 0x3f ;  /* 0x0000003fbd007836 */ /* 0x004fe20000000000 */
[----:B------:R-:W-:-:S02]  /*00c0*/  IABS R33, R189 ;  /* 0x000000bd00217213 */ /* 0x000fc40000000000 */
[----:B------:R-:W-:Y:S02]  /*00d0*/  IABS R31, R188 ;  /* 0x000000bc001f7213 */ /* 0x000fe40000000000 */
[----:B------:R-:W-:Y:S01]  /*00e0*/  SHF.R.S32.HI R3, RZ, 0x1f, R0 ;  /* 0x0000001fff037819 */ /* 0x000fe20000011400 */
[----:B-1----:R-:W-:-:S03]  /*00f0*/  ULEA UR8, UR4, UR8, 0x18 ;  /* 0x0000000804087291 */ /* 0x002fc6000f8ec03f */
[----:B------:R-:W-:Y:S02]  /*0100*/  LEA.HI R3, R3, R0, RZ, 0x6 ;  /* 0x0000000003037211 */ /* 0x000fe400078f30ff */
[----:B---3--:R-:W-:Y:S01]  /*0110*/  IABS R8, R5 ;  /* 0x0000000500087213 */ /* 0x008fe20000000000 */
[----:B------:R-:W-:Y:S01]  /*0120*/  ULDC.64 UR4, c[0x0][0x218] ;  /* 0x0000860000047ab9 */ /* 0x000fe20000000a00 */
[----:B------:R-:W-:Y:S02]  /*0130*/  SHF.R.S32.HI R4, RZ, 0x6, R3 ;  /* 0x00000006ff047819 */ /* 0x000fe40000011403 */
[----:B----4-:R-:W-:Y:S01]  /*0140*/  LOP3.LUT R236, R12, 0x1f, RZ, 0xc0, !PT ;  /* 0x0000001f0cec7812 */ /* 0x010fe200078ec0ff */
[C---:B-----5:R-:W-:Y:S01]  /*0150*/  IMAD.SHL.U32 R239, R158.reuse, 0x2, RZ ;  /* 0x000000029eef7824 */ /* 0x060fe200078e00ff */
[-C--:B------:R-:W-:Y:S01]  /*0160*/  IABS R7, R4.reuse ;  /* 0x0000000400077213 */ /* 0x080fe20000000000 */
[C---:B------:R-:W-:Y:S01]  /*0170*/  IMAD R235, R158.reuse, 0x3, RZ ;  /* 0x000000039eeb7824 */ /* 0x040fe200078e02ff */
[----:B------:R-:W-:Y:S01]  /*0180*/  IABS R10, R4 ;  /* 0x00000004000a7213 */ /* 0x000fe20000000000 */
[C---:B------:R-:W-:Y:S01]  /*0190*/  IMAD.SHL.U32 R222, R158.reuse, 0x4, RZ ;  /* 0x000000049ede7824 */ /* 0x040fe200078e00ff */
[----:B------:R-:W1:Y:S01]  /*01a0*/  I2F.RP R0, R7 ;  /* 0x0000000700007306 */ /* 0x000e620000209400 */
[----:B------:R-:W-:-:S02]  /*01b0*/  IMAD R234, R158, 0x5, RZ ;  /* 0x000000059eea7824 */ /* 0x000fc400078e02ff */
[C---:B------:R-:W-:Y:S02]  /*01c0*/  IMAD R231, R158.reuse, 0x6, RZ ;  /* 0x000000069ee77824 */ /* 0x040fe400078e02ff */
[C---:B------:R-:W-:Y:S02]  /*01d0*/  IMAD R230, R158.reuse, 0x7, RZ ;  /* 0x000000079ee67824 */ /* 0x040fe400078e02ff */
[C---:B------:R-:W-:Y:S02]  /*01e0*/  IMAD.SHL.U32 R227, R158.reuse, 0x8, RZ ;  /* 0x000000089ee37824 */ /* 0x040fe400078e00ff */
[C---:B------:R-:W-:Y:S02]  /*01f0*/  IMAD R226, R158.reuse, 0x9, RZ ;  /* 0x000000099ee27824 */ /* 0x040fe400078e02ff */
[C---:B------:R-:W-:Y:S02]  /*0200*/  IMAD R223, R158.reuse, 0xa, RZ ;  /* 0x0000000a9edf7824 */ /* 0x040fe400078e02ff */
[C---:B------:R-:W-:Y:S01]  /*0210*/  IMAD R225, R158.reuse, 0xb, RZ ;  /* 0x0000000b9ee17824 */ /* 0x040fe200078e02ff */
[----:B-1----:R-:W1:Y:S01]  /*0220*/  MUFU.RCP R0, R0 ;  /* 0x0000000000007308 */ /* 0x002e620000001000 */
[----:B------:R-:W-:-:S02]  /*0230*/  IMAD R229, R158, 0xc, RZ ;  /* 0x0000000c9ee57824 */ /* 0x000fc400078e02ff */
[C---:B------:R-:W-:Y:S02]  /*0240*/  IMAD R233, R158.reuse, 0xd, RZ ;  /* 0x0000000d9ee97824 */ /* 0x040fe400078e02ff */
[C---:B------:R-:W-:Y:S02]  /*0250*/  IMAD R237, R158.reuse, 0xe, RZ ;  /* 0x0000000e9eed7824 */ /* 0x040fe400078e02ff */
[C---:B------:R-:W-:Y:S02]  /*0260*/  IMAD R214, R158.reuse, 0xf, RZ ;  /* 0x0000000f9ed67824 */ /* 0x040fe400078e02ff */
[C---:B------:R-:W-:Y:S02]  /*0270*/  IMAD.SHL.U32 R213, R158.reuse, 0x10, RZ ;  /* 0x000000109ed57824 */ /* 0x040fe400078e00ff */
[C---:B------:R-:W-:Y:S02]  /*0280*/  IMAD R212, R158.reuse, 0x11, RZ ;  /* 0x000000119ed47824 */ /* 0x040fe400078e02ff */
[----:B------:R-:W-:-:S02]  /*0290*/  IMAD R195, R158, 0x12, RZ ;  /* 0x000000129ec37824 */ /* 0x000fc400078e02ff */
[----:B------:R-:W-:Y:S02]  /*02a0*/  IMAD R194, R158, 0x13, RZ ;  /* 0x000000139ec27824 */ /* 0x000fe400078e02ff */
[----:B-1----:R-:W-:Y:S02]  /*02b0*/  VIADD R2, R0, 0xffffffe ;  /* 0x0ffffffe00027836 */ /* 0x002fe40000000000 */
[----:B------:R-:W-:Y:S02]  /*02c0*/  IMAD.MOV R0, RZ, RZ, -R10 ;  /* 0x000000ffff007224 */ /* 0x000fe400078e0a0a */
[----:B------:R1:W2:Y:S01]  /*02d0*/  F2I.FTZ.U32.TRUNC.NTZ R3, R2 ;  /* 0x0000000200037305 */ /* 0x0002a2000021f000 */
[C---:B------:R-:W-:Y:S02]  /*02e0*/  IMAD R193, R158.reuse, 0x14, RZ ;  /* 0x000000149ec17824 */ /* 0x040fe400078e02ff */
[C---:B------:R-:W-:Y:S02]  /*02f0*/  IMAD R192, R158.reuse, 0x15, RZ ;  /* 0x000000159ec07824 */ /* 0x040fe400078e02ff */
[----:B------:R-:W-:-:S02]  /*0300*/  IMAD R191, R158, 0x16, RZ ;  /* 0x000000169ebf7824 */ /* 0x000fc400078e02ff */
[C---:B------:R-:W-:Y:S02]  /*0310*/  IMAD R190, R158.reuse, 0x17, RZ ;  /* 0x000000179ebe7824 */ /* 0x040fe400078e02ff */
[----:B-1----:R-:W-:Y:S02]  /*0320*/  IMAD.MOV.U32 R2, RZ, RZ, RZ ;  /* 0x000000ffff027224 */ /* 0x002fe400078e00ff */
[C---:B------:R-:W-:Y:S02]  /*0330*/  IMAD R187, R158.reuse, 0x18, RZ ;  /* 0x000000189ebb7824 */ /* 0x040fe400078e02ff */
[C---:B------:R-:W-:Y:S02]  /*0340*/  IMAD R185, R158.reuse, 0x19, RZ ;  /* 0x000000199eb97824 */ /* 0x040fe400078e02ff */
[----:B--2---:R-:W-:Y:S02]  /*0350*/  IMAD.MOV R6, RZ, RZ, -R3 ;  /* 0x000000ffff067224 */ /* 0x004fe400078e0a03 */
[----:B------:R-:W-:-:S02]  /*0360*/  IMAD R184, R158, 0x1a, RZ ;  /* 0x0000001a9eb87824 */ /* 0x000fc400078e02ff */
[----:B------:R-:W-:Y:S02]  /*0370*/  IMAD R9, R6, R7, RZ ;  /* 0x0000000706097224 */ /* 0x000fe400078e02ff */
[----:B------:R-:W-:Y:S02]  /*0380*/  IMAD.MOV.U32 R6, RZ, RZ, R8 ;  /* 0x000000ffff067224 */ /* 0x000fe400078e0008 */
[----:B------:R-:W-:-:S04]  /*0390*/  IMAD.HI.U32 R3, R3, R9, R2 ;  /* 0x0000000903037227 */ /* 0x000fc800078e0002 */
[----:B------:R-:W-:Y:S02]  /*03a0*/  IMAD R183, R158, 0x1b, RZ ;  /* 0x0000001b9eb77824 */ /* 0x000fe400078e02ff */
[----:B------:R-:W-:-:S04]  /*03b0*/  IMAD.HI.U32 R3, R3, R6, RZ ;  /* 0x0000000603037227 */ /* 0x000fc800078e00ff */
[----:B------:R-:W-:Y:S02]  /*03c0*/  IMAD R0, R3, R0, R6 ;  /* 0x0000000003007224 */ /* 0x000fe400078e0206 */
[C---:B------:R-:W-:Y:S02]  /*03d0*/  IMAD R181, R158.reuse, 0x1c, RZ ;  /* 0x0000001c9eb57824 */ /* 0x040fe400078e02ff */
[C---:B------:R-:W-:Y:S01]  /*03e0*/  IMAD R180, R158.reuse, 0x1d, RZ ;  /* 0x0000001d9eb47824 */ /* 0x040fe200078e02ff */
[----:B------:R-:W-:Y:S01]  /*03f0*/  ISETP.GT.U32.AND P1, PT, R7, R0, PT ;  /* 0x000000000700720c */ /* 0x000fe20003f24070 */
[C---:B------:R-:W-:Y:S02]  /*0400*/  IMAD R178, R158.reuse, 0x1e, RZ ;  /* 0x0000001e9eb27824 */ /* 0x040fe400078e02ff */
[----:B------:R-:W-:-:S10]  /*0410*/  IMAD R177, R158, 0x1f, RZ ;  /* 0x0000001f9eb17824 */ /* 0x000fd400078e02ff */
[----:B------:R-:W-:Y:S02]  /*0420*/  @!P1 IMAD.IADD R0, R0, 0x1, -R7 ;  /* 0x0000000100009824 */ /* 0x000fe400078e0a07 */
[----:B------:R-:W-:Y:S01]  /*0430*/  @!P1 VIADD R3, R3, 0x1 ;  /* 0x0000000103039836 */ /* 0x000fe20000000000 */
[----:B------:R-:W-:Y:S02]  /*0440*/  ISETP.NE.AND P1, PT, R4, RZ, PT ;  /* 0x000000ff0400720c */ /* 0x000fe40003f25270 */
[----:B------:R-:W-:Y:S02]  /*0450*/  ISETP.GE.U32.AND P0, PT, R0, R7, PT ;  /* 0x000000070000720c */ /* 0x000fe40003f06070 */
[----:B------:R-:W-:-:S04]  /*0460*/  LOP3.LUT R0, R5, R4, RZ, 0x3c, !PT ;  /* 0x0000000405007212 */ /* 0x000fc800078e3cff */
[----:B------:R-:W-:Y:S01]  /*0470*/  ISETP.GE.AND P2, PT, R0, RZ, PT ;  /* 0x000000ff0000720c */ /* 0x000fe20003f46270 */
[----:B------:R-:W-:-:S06]  /*0480*/  VIADD R0, R188, 0xff ;  /* 0x000000ffbc007836 */ /* 0x000fcc0000000000 */
[----:B------:R-:W-:-:S04]  /*0490*/  @P0 VIADD R3, R3, 0x1 ;  /* 0x0000000103030836 */ /* 0x000fc80000000000 */
[----:B------:R-:W-:Y:S01]  /*04a0*/  IMAD.MOV.U32 R10, RZ, RZ, R3 ;  /* 0x000000ffff0a7224 */ /* 0x000fe200078e0003 */
[----:B------:R-:W-:-:S03]  /*04b0*/  SHF.R.S32.HI R3, RZ, 0x1f, R0 ;  /* 0x0000001fff037819 */ /* 0x000fc60000011400 */
[----:B------:R-:W-:Y:S01]  /*04c0*/  @!P2 IMAD.MOV R10, RZ, RZ, -R10 ;  /* 0x000000ffff0aa224 */ /* 0x000fe200078e0a0a */
[----:B------:R-:W-:Y:S02]  /*04d0*/  LEA.HI R3, R3, R0, RZ, 0x8 ;  /* 0x0000000003037211 */ /* 0x000fe400078f40ff */
[----:B------:R-:W-:-:S04]  /*04e0*/  @!P1 LOP3.LUT R10, RZ, R4, RZ, 0x33, !PT ;  /* 0x00000004ff0a9212 */ /* 0x000fc800078e33ff */
[----:B------:R-:W-:Y:S01]  /*04f0*/  LEA.HI.SX32 R3, R3, -R10, 0x18 ;  /* 0x8000000a03037211 */ /* 0x000fe200078fc2ff */
[----:B------:R-:W-:-:S03]  /*0500*/  IMAD.MOV R6, RZ, RZ, -R10 ;  /* 0x000000ffff067224 */ /* 0x000fc600078e0a0a */
[----:B------:R-:W-:Y:S01]  /*0510*/  VIMNMX R11, R3, 0x1, PT ;  /* 0x00000001030b7848 */ /* 0x000fe20003fe0100 */
[----:B------:R-:W-:Y:S02]  /*0520*/  IMAD R14, R4, R6, R5 ;  /* 0x00000006040e7224 */ /* 0x000fe400078e0205 */
[----:B------:R-:W1:Y:S01]  /*0530*/  I2F.RP R6, R33 ;  /* 0x0000002100067306 */ /* 0x000e620000209400 */
[-C--:B------:R-:W-:Y:S02]  /*0540*/  IABS R7, R11.reuse ;  /* 0x0000000b00077213 */ /* 0x080fe40000000000 */
[----:B------:R-:W-:-:S05]  /*0550*/  IABS R4, R11 ;  /* 0x0000000b00047213 */ /* 0x000fca0000000000 */
[----:B------:R-:W2:Y:S08]  /*0560*/  I2F.RP R0, R7 ;  /* 0x0000000700007306 */ /* 0x000eb00000209400 */
[----:B-1----:R-:W-:Y:S08]  /*0570*/  MUFU.RCP R6, R6 ;  /* 0x0000000600067308 */ /* 0x002ff00000001000 */
[----:B--2---:R-:W1:Y:S02]  /*0580*/  MUFU.RCP R0, R0 ;  /* 0x0000000000007308 */ /* 0x004e640000001000 */
[----:B-1----:R-:W-:Y:S01]  /*0590*/  VIADD R2, R0, 0xffffffe ;  /* 0x0ffffffe00027836 */ /* 0x002fe20000000000 */
[----:B------:R-:W-:-:S05]  /*05a0*/  IABS R0, R14 ;  /* 0x0000000e00007213 */ /* 0x000fca0000000000 */
[----:B------:R1:W2:Y:S02]  /*05b0*/  F2I.FTZ.U32.TRUNC.NTZ R3, R2 ;  /* 0x0000000200037305 */ /* 0x0002a4000021f000 */
[----:B-1----:R-:W-:Y:S02]  /*05c0*/  IMAD.MOV.U32 R2, RZ, RZ, RZ ;  /* 0x000000ffff027224 */ /* 0x002fe400078e00ff */
[----:B--2---:R-:W-:-:S04]  /*05d0*/  IMAD.MOV R8, RZ, RZ, -R3 ;  /* 0x000000ffff087224 */ /* 0x004fc800078e0a03 */
[----:B------:R-:W-:-:S04]  /*05e0*/  IMAD R5, R8, R7, RZ ;  /* 0x0000000708057224 */ /* 0x000fc800078e02ff */
[----:B------:R-:W-:-:S04]  /*05f0*/  IMAD.HI.U32 R3, R3, R5, R2 ;  /* 0x0000000503037227 */ /* 0x000fc800078e0002 */
[----:B------:R-:W-:Y:S02]  /*0600*/  IMAD.MOV R2, RZ, RZ, -R4 ;  /* 0x000000ffff027224 */ /* 0x000fe400078e0a04 */
[----:B------:R-:W-:-:S04]  /*0610*/  IMAD.HI.U32 R3, R3, R0, RZ ;  /* 0x0000000003037227 */ /* 0x000fc800078e00ff */
[----:B------:R-:W-:Y:S02]  /*0620*/  IMAD R0, R3, R2, R0 ;  /* 0x0000000203007224 */ /* 0x000fe400078e0200 */
[----:B------:R-:W1:Y:S01]  /*0630*/  I2F.RP R2, R31 ;  /* 0x0000001f00027306 */ /* 0x000e620000209400 */
[----:B------:R-:W-:Y:S02]  /*0640*/  VIADD R4, R6, 0xffffffe ;  /* 0x0ffffffe06047836 */ /* 0x000fe40000000000 */
[----:B------:R-:W-:-:S05]  /*0650*/  ISETP.GT.U32.AND P1, PT, R7, R0, PT ;  /* 0x000000000700720c */ /* 0x000fca0003f24070 */
[----:B------:R2:W-:Y:S08]  /*0660*/  F2I.FTZ.U32.TRUNC.NTZ R5, R4 ;  /* 0x0000000400057305 */ /* 0x0005f0000021f000 */
[----:B------:R-:W-:Y:S01]  /*0670*/  @!P1 IMAD.IADD R0, R0, 0x1, -R7 ;  /* 0x0000000100009824 */ /* 0x000fe200078e0a07 */
[----:B-1----:R-:W1:Y:S01]  /*0680*/  MUFU.RCP R2, R2 ;  /* 0x0000000200027308 */ /* 0x002e620000001000 */
[----:B------:R-:W-:Y:S01]  /*0690*/  @!P1 VIADD R3, R3, 0x1 ;  /* 0x0000000103039836 */ /* 0x000fe20000000000 */
[----:B------:R-:W-:Y:S01]  /*06a0*/  ISETP.NE.AND P1, PT, R11, RZ, PT ;  /* 0x000000ff0b00720c */ /* 0x000fe20003f25270 */
[----:B--2---:R-:W-:Y:S01]  /*06b0*/  IMAD.MOV.U32 R4, RZ, RZ, RZ ;  /* 0x000000ffff047224 */ /* 0x004fe200078e00ff */
[----:B------:R-:W-:-:S02]  /*06c0*/  ISETP.GE.U32.AND P0, PT, R0, R7, PT ;  /* 0x000000070000720c */ /* 0x000fc40003f06070 */
[----:B------:R-:W-:Y:S02]  /*06d0*/  LOP3.LUT R0, R14, R11, RZ, 0x3c, !PT ;  /* 0x0000000b0e007212 */ /* 0x000fe400078e3cff */
[----:B------:R-:W-:Y:S02]  /*06e0*/  SHF.R.U32.HI R7, RZ, 0x5, R12 ;  /* 0x00000005ff077819 */ /* 0x000fe4000001160c */
[----:B------:R-:W-:Y:S02]  /*06f0*/  ISETP.GE.AND P2, PT, R0, RZ, PT ;  /* 0x000000ff0000720c */ /* 0x000fe40003f46270 */
[----:B------:R-:W-:-:S05]  /*0700*/  SGXT.U32 R7, R7, 0x2 ;  /* 0x000000020707781a */ /* 0x000fca0000000000 */
[----:B------:R-:W-:-:S04]  /*0710*/  @P0 VIADD R3, R3, 0x1 ;  /* 0x0000000103030836 */ /* 0x000fc80000000000 */
[----:B------:R-:W-:Y:S02]  /*0720*/  IMAD.MOV.U32 R13, RZ, RZ, R3 ;  /* 0x000000ffff0d7224 */ /* 0x000fe400078e0003 */
[----:B-1----:R-:W-:Y:S02]  /*0730*/  VIADD R3, R2, 0xffffffe ;  /* 0x0ffffffe02037836 */ /* 0x002fe40000000000 */
[----:B------:R-:W-:Y:S01]  /*0740*/  @!P2 IMAD.MOV R13, RZ, RZ, -R13 ;  /* 0x000000ffff0da224 */ /* 0x000fe200078e0a0d */
[----:B------:R-:W-:Y:S01]  /*0750*/  @!P1 LOP3.LUT R13, RZ, R11, RZ, 0x33, !PT ;  /* 0x0000000bff0d9212 */ /* 0x000fe200078e33ff */
[----:B------:R-:W-:Y:S02]  /*0760*/  IMAD.MOV R2, RZ, RZ, -R5 ;  /* 0x000000ffff027224 */ /* 0x000fe400078e0a05 */
[----:B------:R-:W1:Y:S02]  /*0770*/  F2I.FTZ.U32.TRUNC.NTZ R3, R3 ;  /* 0x0000000300037305 */ /* 0x000e64000021f000 */
[----:B------:R-:W-:-:S02]  /*0780*/  IMAD.SHL.U32 R0, R13, 0x40, RZ ;  /* 0x000000400d007824 */ /* 0x000fc400078e00ff */
[----:B------:R-:W-:-:S03]  /*0790*/  IMAD R9, R2, R33, RZ ;  /* 0x0000002102097224 */ /* 0x000fc600078e02ff */
[----:B------:R-:W-:Y:S01]  /*07a0*/  LOP3.LUT R7, R0, R7, RZ, 0xfc, !PT ;  /* 0x0000000700077212 */ /* 0x000fe200078efcff */
[----:B------:R-:W-:-:S03]  /*07b0*/  IMAD.HI.U32 R6, R5, R9, R4 ;  /* 0x0000000905067227 */ /* 0x000fc600078e0004 */
[----:B------:R-:W-:Y:S01]  /*07c0*/  IABS R8, R7 ;  /* 0x0000000700087213 */ /* 0x000fe20000000000 */
[----:B------:R-:W-:Y:S01]  /*07d0*/  IMAD.MOV R4, RZ, RZ, -R13 ;  /* 0x000000ffff047224 */ /* 0x000fe200078e0a0d */
[C---:B------:R-:W-:Y:S01]  /*07e0*/  LOP3.LUT R21, R7.reuse, 0x3c, RZ, 0xfc, !PT ;  /* 0x0000003c07157812 */ /* 0x040fe200078efcff */
[----:B-1----:R-:W-:Y:S01]  /*07f0*/  IMAD.MOV R2, RZ, RZ, -R3 ;  /* 0x000000ffff027224 */ /* 0x002fe200078e0a03 */
[C---:B------:R-:W-:Y:S01]  /*0800*/  LOP3.LUT R16, R7.reuse, 0x4, RZ, 0xfc, !PT ;  /* 0x0000000407107812 */ /* 0x040fe200078efcff */
[----:B------:R-:W-:Y:S01]  /*0810*/  IMAD.HI.U32 R5, R6, R8, RZ ;  /* 0x0000000806057227 */ /* 0x000fe200078e00ff */
[C---:B------:R-:W-:Y:S02]  /*0820*/  LOP3.LUT R17, R7.reuse, 0x8, RZ, 0xfc, !PT ;  /* 0x0000000807117812 */ /* 0x040fe400078efcff */
[C---:B------:R-:W-:Y:S01]  /*0830*/  LOP3.LUT R19, R7.reuse, 0xc, RZ, 0xfc, !PT ;  /* 0x0000000c07137812 */ /* 0x040fe200078efcff */
[----:B------:R-:W-:Y:S01]  /*0840*/  IMAD R9, R2, R31, RZ ;  /* 0x0000001f02097224 */ /* 0x000fe200078e02ff */
[----:B------:R-:W-:Y:S01]  /*0850*/  LOP3.LUT R20, R7, 0x10, RZ, 0xfc, !PT ;  /* 0x0000001007147812 */ /* 0x000fe200078efcff */
[----:B------:R-:W-:Y:S01]  /*0860*/  IMAD.MOV.U32 R2, RZ, RZ, RZ ;  /* 0x000000ffff027224 */ /* 0x000fe200078e00ff */
[----:B------:R-:W-:Y:S01]  /*0870*/  IABS R13, R17 ;  /* 0x00000011000d7213 */ /* 0x000fe20000000000 */
[----:B------:R-:W-:Y:S01]  /*0880*/  IMAD R4, R11, R4, R14 ;  /* 0x000000040b047224 */ /* 0x000fe200078e020e */
[----:B------:R-:W-:Y:S01]  /*0890*/  IABS R11, R21 ;  /* 0x00000015000b7213 */ /* 0x000fe20000000000 */
[----:B------:R-:W-:Y:S01]  /*08a0*/  IMAD.MOV R5, RZ, RZ, -R5 ;  /* 0x000000ffff057224 */ /* 0x000fe200078e0a05 */
[----:B------:R-:W-:Y:S01]  /*08b0*/  IABS R14, R19 ;  /* 0x00000013000e7213 */ /* 0x000fe20000000000 */
[----:B------:R-:W-:Y:S01]  /*08c0*/  IMAD.HI.U32 R2, R3, R9, R2 ;  /* 0x0000000903027227 */ /* 0x000fe200078e0002 */
[----:B------:R-:W-:-:S02]  /*08d0*/  IABS R15, R20 ;  /* 0x00000014000f7213 */ /* 0x000fc40000000000 */
[----:B------:R-:W-:Y:S01]  /*08e0*/  ISETP.GE.AND P6, PT, R7, RZ, PT ;  /* 0x000000ff0700720c */ /* 0x000fe20003fc6270 */
[----:B------:R-:W-:Y:S01]  /*08f0*/  IMAD.IADD R3, R10, 0x1, R4 ;  /* 0x000000010a037824 */ /* 0x000fe200078e0204 */
[----:B------:R-:W-:Y:S01]  /*0900*/  IABS R10, R16 ;  /* 0x00000010000a7213 */ /* 0x000fe20000000000 */
[----:B------:R-:W-:Y:S01]  /*0910*/  IMAD R4, R33, R5, R8 ;  /* 0x0000000521047224 */ /* 0x000fe200078e0208 */
[----:B------:R-:W-:Y:S01]  /*0920*/  ISETP.GE.AND P5, PT, R16, RZ, PT ;  /* 0x000000ff1000720c */ /* 0x000fe20003fa6270 */
[C---:B------:R-:W-:Y:S01]  /*0930*/  IMAD.HI.U32 R5, R6.reuse, R11, RZ ;  /* 0x0000000b06057227 */ /* 0x040fe200078e00ff */
[----:B------:R-:W-:Y:S02]  /*0940*/  ISETP.GE.AND P4, PT, R17, RZ, PT ;  /* 0x000000ff1100720c */ /* 0x000fe40003f86270 */
[----:B------:R-:W-:Y:S01]  /*0950*/  ISETP.GT.U32.AND P1, PT, R33, R4, PT ;  /* 0x000000042100720c */ /* 0x000fe20003f24070 */
[----:B------:R-:W-:Y:S01]  /*0960*/  IMAD.MOV R8, RZ, RZ, -R5 ;  /* 0x000000ffff087224 */ /* 0x000fe200078e0a05 */
[C---:B------:R-:W-:Y:S01]  /*0970*/  LOP3.LUT R17, R7.reuse, 0x18, RZ, 0xfc, !PT ;  /* 0x0000001807117812 */ /* 0x040fe200078efcff */
[----:B------:R-:W-:Y:S01]  /*0980*/  IMAD.HI.U32 R5, R6, R10, RZ ;  /* 0x0000000a06057227 */ /* 0x000fe200078e00ff */
[----:B------:R-:W-:-:S02]  /*0990*/  LOP3.LUT R25, R7, 0x20, RZ, 0xfc, !PT ;  /* 0x0000002007197812 */ /* 0x000fc400078efcff */
[----:B------:R-:W-:Y:S01]  /*09a0*/  IABS R18, R17 ;  /* 0x0000001100127213 */ /* 0x000fe20000000000 */
[----:B------:R-:W-:Y:S01]  /*09b0*/  IMAD.MOV R5, RZ, RZ, -R5 ;  /* 0x000000ffff057224 */ /* 0x000fe200078e0a05 */
[----:B------:R-:W-:Y:S01]  /*09c0*/  LOP3.LUT R32, R7, 0x24, RZ, 0xfc, !PT ;  /* 0x0000002407207812 */ /* 0x000fe200078efcff */
[----:B------:R-:W-:Y:S01]  /*09d0*/  IMAD R11, R33, R8, R11 ;  /* 0x00000008210b7224 */ /* 0x000fe200078e020b */
[----:B------:R-:W-:Y:S01]  /*09e0*/  LOP3.LUT R34, R7, 0x28, RZ, 0xfc, !PT ;  /* 0x0000002807227812 */ /* 0x000fe200078efcff */
[C---:B------:R-:W-:Y:S01]  /*09f0*/  IMAD R5, R33.reuse, R5, R10 ;  /* 0x0000000521057224 */ /* 0x040fe200078e020a */
[----:B------:R-:W-:Y:S01]  /*0a00*/  IABS R22, R32 ;  /* 0x0000002000167213 */ /* 0x000fe20000000000 */
[----:B------:R-:W-:Y:S01]  /*0a10*/  @!P1 IMAD.IADD R4, R4, 0x1, -R33 ;  /* 0x0000000104049824 */ /* 0x000fe200078e0a21 */
[C---:B------:R-:W-:Y:S01]  /*0a20*/  ISETP.GT.U32.AND P2, PT, R33.reuse, R11, PT ;  /* 0x0000000b2100720c */ /* 0x040fe20003f44070 */
[----:B------:R-:W-:Y:S01]  /*0a30*/  IMAD.HI.U32 R8, R6, R13, RZ ;  /* 0x0000000d06087227 */ /* 0x000fe200078e00ff */
[----:B------:R-:W-:-:S02]  /*0a40*/  ISETP.GT.U32.AND P0, PT, R33, R5, PT ;  /* 0x000000052100720c */ /* 0x000fc40003f04070 */
[----:B------:R-:W-:Y:S01]  /*0a50*/  ISETP.GT.U32.AND P1, PT, R33, R4, PT ;  /* 0x000000042100720c */ /* 0x000fe20003f24070 */
[C---:B------:R-:W-:Y:S01]  /*0a60*/  IMAD.HI.U32 R9, R6.reuse, R14, RZ ;  /* 0x0000000e06097227 */ /* 0x040fe200078e00ff */
[C---:B------:R-:W-:Y:S02]  /*0a70*/  LOP3.LUT R35, R7.reuse, 0x2c, RZ, 0xfc, !PT ;  /* 0x0000002c07237812 */ /* 0x040fe400078efcff */
[----:B------:R-:W-:Y:S01]  /*0a80*/  IABS R23, R34 ;  /* 0x0000002200177213 */ /* 0x000fe20000000000 */
[----:B------:R-:W-:Y:S01]  /*0a90*/  IMAD.HI.U32 R10, R6, R15, RZ ;  /* 0x0000000f060a7227 */ /* 0x000fe200078e00ff */
[----:B------:R-:W-:Y:S02]  /*0aa0*/  IABS R24, R35 ;  /* 0x0000002300187213 */ /* 0x000fe40000000000 */
[----:B------:R-:W-:Y:S01]  /*0ab0*/  LOP3.LUT R36, R7, 0x30, RZ, 0xfc, !PT ;  /* 0x0000003007247812 */ /* 0x000fe200078efcff */
[----:B------:R-:W-:Y:S01]  /*0ac0*/  @!P2 IMAD.IADD R11, R11, 0x1, -R33 ;  /* 0x000000010b0ba824 */ /* 0x000fe200078e0a21 */
[----:B------:R-:W-:Y:S01]  /*0ad0*/  LOP3.LUT R37, R7, 0x34, RZ, 0xfc, !PT ;  /* 0x0000003407257812 */ /* 0x000fe200078efcff */
[----:B------:R-:W-:Y:S01]  /*0ae0*/  IMAD.MOV R8, RZ, RZ, -R8 ;  /* 0x000000ffff087224 */ /* 0x000fe200078e0a08 */
[----:B------:R-:W-:Y:S01]  /*0af0*/  IABS R26, R36 ;  /* 0x00000024001a7213 */ /* 0x000fe20000000000 */
[----:B------:R-:W-:Y:S01]  /*0b00*/  IMAD.MOV R9, RZ, RZ, -R9 ;  /* 0x000000ffff097224 */ /* 0x000fe200078e0a09 */
[----:B------:R-:W-:Y:S01]  /*0b10*/  ISETP.GT.U32.AND P2, PT, R33, R11, PT ;  /* 0x0000000b2100720c */ /* 0x000fe20003f44070 */
[----:B------:R-:W-:Y:S01]  /*0b20*/  @!P0 IMAD.IADD R5, R5, 0x1, -R33 ;  /* 0x0000000105058824 */ /* 0x000fe200078e0a21 */
[----:B------:R-:W-:Y:S01]  /*0b30*/  IABS R27, R37 ;  /* 0x00000025001b7213 */ /* 0x000fe20000000000 */
[----:B------:R-:W-:Y:S01]  /*0b40*/  IMAD.MOV R10, RZ, RZ, -R10 ;  /* 0x000000ffff0a7224 */ /* 0x000fe200078e0a0a */
[----:B------:R-:W-:Y:S01]  /*0b50*/  LOP3.LUT R30, R7, 0x38, RZ, 0xfc, !PT ;  /* 0x00000038071e7812 */ /* 0x000fe200078efcff */
[----:B------:R-:W-:Y:S01]  /*0b60*/  IMAD R8, R33, R8, R13 ;  /* 0x0000000821087224 */ /* 0x000fe200078e020d */
[----:B------:R-:W-:Y:S01]  /*0b70*/  LOP3.LUT R13, R7, 0x14, RZ, 0xfc, !PT ;  /* 0x00000014070d7812 */ /* 0x000fe200078efcff */
[C---:B------:R-:W-:Y:S01]  /*0b80*/  IMAD R9, R33.reuse, R9, R14 ;  /* 0x0000000921097224 */ /* 0x040fe200078e020e */
[C---:B------:R-:W-:Y:S01]  /*0b90*/  ISETP.GT.U32.AND P3, PT, R33.reuse, R5, PT ;  /* 0x000000052100720c */ /* 0x040fe20003f64070 */
[----:B------:R-:W-:Y:S01]  /*0ba0*/  @!P1 IMAD.IADD R4, R4, 0x1, -R33 ;  /* 0x0000000104049824 */ /* 0x000fe200078e0a21 */
[----:B------:R-:W-:Y:S01]  /*0bb0*/  IABS R16, R13 ;  /* 0x0000000d00107213 */ /* 0x000fe20000000000 */
[C---:B------:R-:W-:Y:S01]  /*0bc0*/  IMAD R14, R33.reuse, R10, R15 ;  /* 0x0000000a210e7224 */ /* 0x040fe200078e020f */
[C---:B------:R-:W-:Y:S01]  /*0bd0*/  ISETP.GT.U32.AND P1, PT, R33.reuse, R9, PT ;  /* 0x000000092100720c */ /* 0x040fe20003f24070 */
[----:B------:R-:W-:Y:S01]  /*0be0*/  IMAD.MOV.U32 R15, RZ, RZ, R4 ;  /* 0x000000ffff0f7224 */ /* 0x000fe200078e0004 */
[----:B------:R-:W-:Y:S01]  /*0bf0*/  ISETP.GT.U32.AND P0, PT, R33, R8, PT ;  /* 0x000000082100720c */ /* 0x000fe20003f04070 */
[----:B------:R-:W-:Y:S01]  /*0c00*/  IMAD.HI.U32 R10, R6, R16, RZ ;  /* 0x00000010060a7227 */ /* 0x000fe200078e00ff */
[----:B------:R-:W-:-:S03]  /*0c10*/  IABS R28, R30 ;  /* 0x0000001e001c7213 */ /* 0x000fc60000000000 */
[----:B------:R-:W-:Y:S01]  /*0c20*/  @!P6 IMAD.MOV R15, RZ, RZ, -R15 ;  /* 0x000000ffff0fe224 */ /* 0x000fe200078e0a0f */
[----:B------:R-:W-:Y:S01]  /*0c30*/  ISETP.GT.U32.AND P6, PT, R33, R14, PT ;  /* 0x0000000e2100720c */ /* 0x000fe20003fc4070 */
[--C-:B------:R-:W-:Y:S01]  /*0c40*/  @!P2 IMAD.IADD R11, R11, 0x1, -R33.reuse ;  /* 0x000000010b0ba824 */ /* 0x100fe200078e0a21 */
[----:B------:R-:W-:Y:S01]  /*0c50*/  ISETP.GE.AND P2, PT, R21, RZ, PT ;  /* 0x000000ff1500720c */ /* 0x000fe20003f46270 */
[----:B------:R-:W-:Y:S01]  /*0c60*/  IMAD.MOV R10, RZ, RZ, -R10 ;  /* 0x000000ffff0a7224 */ /* 0x000fe200078e0a0a */
[----:B------:R-:W-:Y:S01]  /*0c70*/  IABS R21, R25 ;  /* 0x0000001900157213 */ /* 0x000fe20000000000 */
[----:B------:R-:W-:Y:S01]  /*0c80*/  @!P3 IMAD.IADD R5, R5, 0x1, -R33 ;  /* 0x000000010505b824 */ /* 0x000fe200078e0a21 */
[----:B------:R-:W-:Y:S01]  /*0c90*/  ISETP.GE.AND P3, PT, R19, RZ, PT ;  /* 0x000000ff1300720c */ /* 0x000fe20003f66270 */
[----:B------:R-:W-:Y:S01]  /*0ca0*/  IMAD.MOV.U32 R29, RZ, RZ, R11 ;  /* 0x000000ffff1d7224 */ /* 0x000fe200078e000b */
[----:B------:R-:W-:Y:S01]  /*0cb0*/  LOP3.LUT R19, R7, 0x1c, RZ, 0xfc, !PT ;  /* 0x0000001c07137812 */ /* 0x000fe200078efcff */
[----:B------:R-:W-:-:S02]  /*0cc0*/  IMAD R16, R33, R10, R16 ;  /* 0x0000000a21107224 */ /* 0x000fc400078e0210 */
[----:B------:R-:W-:Y:S02]  /*0cd0*/  @!P1 IMAD.IADD R9, R9, 0x1, -R33 ;  /* 0x0000000109099824 */ /* 0x000fe400078e0a21 */
[----:B------:R-:W-:Y:S02]  /*0ce0*/  IMAD.MOV.U32 R11, RZ, RZ, R5 ;  /* 0x000000ffff0b7224 */ /* 0x000fe400078e0005 */
[----:B------:R-:W-:Y:S01]  /*0cf0*/  @!P6 IMAD.IADD R14, R14, 0x1, -R33 ;  /* 0x000000010e0ee824 */ /* 0x000fe200078e0a21 */
[C---:B------:R-:W-:Y:S01]  /*0d00*/  ISETP.GT.U32.AND P6, PT, R33.reuse, R9, PT ;  /* 0x000000092100720c */ /* 0x040fe20003fc4070 */
[----:B------:R-:W-:Y:S01]  /*0d10*/  @!P5 IMAD.MOV R11, RZ, RZ, -R11 ;  /* 0x000000ffff0bd224 */ /* 0x000fe200078e0a0b */
[----:B------:R-:W-:Y:S01]  /*0d20*/  ISETP.GT.U32.AND P5, PT, R33, R16, PT ;  /* 0x000000102100720c */ /* 0x000fe20003fa4070 */
[----:B------:R-:W-:-:S04]  /*0d30*/  IMAD.HI.U32 R4, R6, R18, RZ ;  /* 0x0000001206047227 */ /* 0x000fc800078e00ff */
[----:B------:R-:W-:Y:S02]  /*0d40*/  IMAD.MOV R4, RZ, RZ, -R4 ;  /* 0x000000ffff047224 */ /* 0x000fe400078e0a04 */
[--C-:B------:R-:W-:Y:S01]  /*0d50*/  @!P0 IMAD.IADD R8, R8, 0x1, -R33.reuse ;  /* 0x0000000108088824 */ /* 0x100fe200078e0a21 */
[----:B------:R-:W-:Y:S01]  /*0d60*/  ISETP.GE.AND P0, PT, R20, RZ, PT ;  /* 0x000000ff1400720c */ /* 0x000fe20003f06270 */
[----:B------:R-:W-:Y:S01]  /*0d70*/  IMAD R18, R33, R4, R18 ;  /* 0x0000000421127224 */ /* 0x000fe200078e0212 */
[----:B------:R-:W-:Y:S01]  /*0d80*/  IABS R20, R19 ;  /* 0x0000001300147213 */ /* 0x000fe20000000000 */
[--C-:B------:R-:W-:Y:S01]  /*0d90*/  @!P6 IMAD.IADD R9, R9, 0x1, -R33.reuse ;  /* 0x000000010909e824 */ /* 0x100fe200078e0a21 */
[C---:B------:R-:W-:Y:S01]  /*0da0*/  ISETP.GT.U32.AND P1, PT, R33.reuse, R8, PT ;  /* 0x000000082100720c */ /* 0x040fe20003f24070 */
[----:B------:R-:W-:Y:S01]  /*0db0*/  @!P5 IMAD.IADD R16, R16, 0x1, -R33 ;  /* 0x000000011010d824 */ /* 0x000fe200078e0a21 */
[----:B------:R-:W-:Y:S01]  /*0dc0*/  ISETP.GT.U32.AND P6, PT, R33, R18, PT ;  /* 0x000000122100720c */ /* 0x000fe20003fc4070 */
[----:B------:R-:W-:-:S03]  /*0dd0*/  IMAD.HI.U32 R4, R6, R20, RZ ;  /* 0x0000001406047227 */ /* 0x000fc600078e00ff */
[----:B------:R-:W-:Y:S01]  /*0de0*/  ISETP.GT.U32.AND P5, PT, R33, R16, PT ;  /* 0x000000102100720c */ /* 0x000fe20003fa4070 */
[----:B------:R-:W-:Y:S02]  /*0df0*/  IMAD.MOV R4, RZ, RZ, -R4 ;  /* 0x000000ffff047224 */ /* 0x000fe400078e0a04 */
[----:B------:R-:W-:-:S04]  /*0e00*/  IMAD.HI.U32 R5, R6, R21, RZ ;  /* 0x0000001506057227 */ /* 0x000fc800078e00ff */
[----:B------:R-:W-:Y:S02]  /*0e10*/  IMAD R20, R33, R4, R20 ;  /* 0x0000000421147224 */ /* 0x000fe400078e0214 */
[----:B------:R-:W-:Y:S02]  /*0e20*/  @!P6 IMAD.IADD R18, R18, 0x1, -R33 ;  /* 0x000000011212e824 */ /* 0x000fe400078e0a21 */
[----:B------:R-:W-:-:S03]  /*0e30*/  IMAD.HI.U32 R4, R6, R22, RZ ;  /* 0x0000001606047227 */ /* 0x000fc600078e00ff */
[C---:B------:R-:W-:Y:S01]  /*0e40*/  ISETP.GT.U32.AND P6, PT, R33.reuse, R18, PT ;  /* 0x000000122100720c */ /* 0x040fe20003fc4070 */
[----:B------:R-:W-:Y:S01]  /*0e50*/  @!P5 IMAD.IADD R16, R16, 0x1, -R33 ;  /* 0x000000011010d824 */ /* 0x000fe200078e0a21 */
[C---:B------:R-:W-:Y:S01]  /*0e60*/  ISETP.GT.U32.AND P5, PT, R33.reuse, R20, PT ;  /* 0x000000142100720c */ /* 0x040fe20003fa4070 */
[----:B------:R-:W-:Y:S02]  /*0e70*/  IMAD.MOV R10, RZ, RZ, -R5 ;  /* 0x000000ffff0a7224 */ /* 0x000fe400078e0a05 */
[----:B------:R-:W-:Y:S02]  /*0e80*/  IMAD.MOV R4, RZ, RZ, -R4 ;  /* 0x000000ffff047224 */ /* 0x000fe400078e0a04 */
[C---:B------:R-:W-:Y:S02]  /*0e90*/  IMAD R21, R33.reuse, R10, R21 ;  /* 0x0000000a21157224 */ /* 0x040fe400078e0215 */
[----:B------:R-:W-:Y:S02]  /*0ea0*/  IMAD R22, R33, R4, R22 ;  /* 0x0000000421167224 */ /* 0x000fe400078e0216 */
[--C-:B------:R-:W-:Y:S01]  /*0eb0*/  @!P1 IMAD.IADD R8, R8, 0x1, -R33.reuse ;  /* 0x0000000108089824 */ /* 0x100fe200078e0a21 */
[----:B------:R-:W-:Y:S01]  /*0ec0*/  ISETP.GE.AND P1, PT, R13, RZ, PT ;  /* 0x000000ff0d00720c */ /* 0x000fe20003f26270 */
[--C-:B------:R-:W-:Y:S01]  /*0ed0*/  @!P6 IMAD.IADD R18, R18, 0x1, -R33.reuse ;  /* 0x000000011212e824 */ /* 0x100fe200078e0a21 */
[C---:B------:R-:W-:Y:S01]  /*0ee0*/  ISETP.GT.U32.AND P6, PT, R33.reuse, R21, PT ;  /* 0x000000152100720c */ /* 0x040fe20003fc4070 */
[----:B------:R-:W-:Y:S01]  /*0ef0*/  @!P5 IMAD.IADD R20, R20, 0x1, -R33 ;  /* 0x000000011414d824 */ /* 0x000fe200078e0a21 */
[----:B------:R-:W-:Y:S01]  /*0f00*/  ISETP.GT.U32.AND P5, PT, R33, R22, PT ;  /* 0x000000162100720c */ /* 0x000fe20003fa4070 */
[----:B------:R-:W-:-:S04]  /*0f10*/  IMAD.HI.U32 R5, R6, R23, RZ ;  /* 0x0000001706057227 */ /* 0x000fc800078e00ff */
[----:B------:R-:W-:Y:S02]  /*0f20*/  IMAD.MOV.U32 R13, RZ, RZ, R8 ;  /* 0x000000ffff0d7224 */ /* 0x000fe400078e0008 */
[----:B------:R-:W-:-:S04]  /*0f30*/  IMAD.HI.U32 R4, R6, R24, RZ ;  /* 0x0000001806047227 */ /* 0x000fc800078e00ff */
[--C-:B------:R-:W-:Y:S01]  /*0f40*/  @!P6 IMAD.IADD R21, R21, 0x1, -R33.reuse ;  /* 0x000000011515e824 */ /* 0x100fe200078e0a21 */
[C---:B------:R-:W-:Y:S01]  /*0f50*/  ISETP.GT.U32.AND P6, PT, R33.reuse, R20, PT ;  /* 0x000000142100720c */ /* 0x040fe20003fc4070 */
[----:B------:R-:W-:Y:S02]  /*0f60*/  @!P5 IMAD.IADD R22, R22, 0x1, -R33 ;  /* 0x000000011616d824 */ /* 0x000fe400078e0a21 */
[----:B------:R-:W-:Y:S02]  /*0f70*/  IMAD.MOV R10, RZ, RZ, -R5 ;  /* 0x000000ffff0a7224 */ /* 0x000fe400078e0a05 */
[----:B------:R-:W-:Y:S01]  /*0f80*/  @!P4 IMAD.MOV R13, RZ, RZ, -R13 ;  /* 0x000000ffff0dc224 */ /* 0x000fe200078e0a0d */
[C---:B------:R-:W-:Y:S01]  /*0f90*/  ISETP.GT.U32.AND P4, PT, R33.reuse, R21, PT ;  /* 0x000000152100720c */ /* 0x040fe20003f84070 */
[----:B------:R-:W-:Y:S01]  /*0fa0*/  IMAD.MOV R5, RZ, RZ, -R4 ;  /* 0x000000ffff057224 */ /* 0x000fe200078e0a04 */
[----:B------:R-:W-:Y:S01]  /*0fb0*/  ISETP.GT.U32.AND P5, PT, R33, R22, PT ;  /* 0x000000162100720c */ /* 0x000fe20003fa4070 */
[----:B------:R-:W-:-:S04]  /*0fc0*/  IMAD.HI.U32 R4, R6, R26, RZ ;  /* 0x0000001a06047227 */ /* 0x000fc800078e00ff */
[C---:B------:R-:W-:Y:S02]  /*0fd0*/  IMAD R23, R33.reuse, R10, R23 ;  /* 0x0000000a21177224 */ /* 0x040fe400078e0217 */
[----:B------:R-:W-:Y:S02]  /*0fe0*/  IMAD.MOV R4, RZ, RZ, -R4 ;  /* 0x000000ffff047224 */ /* 0x000fe400078e0a04 */
[C---:B------:R-:W-:Y:S02]  /*0ff0*/  IMAD R24, R33.reuse, R5, R24 ;  /* 0x0000000521187224 */ /* 0x040fe400078e0218 */
[C---:B------:R-:W-:Y:S01]  /*1000*/  IMAD R26, R33.reuse, R4, R26 ;  /* 0x00000004211a7224 */ /* 0x040fe200078e021a */
[----:B------:R-:W-:Y:S01]  /*1010*/  LOP3.LUT R4, R12, 0x7f, RZ, 0xc0, !PT ;  /* 0x0000007f0c047812 */ /* 0x000fe200078ec0ff */
[----:B------:R-:W-:Y:S01]  /*1020*/  @!P6 IMAD.IADD R20, R20, 0x1, -R33 ;  /* 0x000000011414e824 */ /* 0x000fe200078e0a21 */
[----:B------:R-:W-:Y:S01]  /*1030*/  ISETP.GT.U32.AND P6, PT, R33, R23, PT ;  /* 0x000000172100720c */ /* 0x000fe20003fc4070 */
[----:B------:R-:W-:-:S04]  /*1040*/  IMAD.HI.U32 R5, R6, R27, RZ ;  /* 0x0000001b06057227 */ /* 0x000fc800078e00ff */
[--C-:B------:R-:W-:Y:S01]  /*1050*/  @!P4 IMAD.IADD R21, R21, 0x1, -R33.reuse ;  /* 0x000000011515c824 */ /* 0x100fe200078e0a21 */
[C---:B------:R-:W-:Y:S01]  /*1060*/  ISETP.GT.U32.AND P4, PT, R33.reuse, R24, PT ;  /* 0x000000182100720c */ /* 0x040fe20003f84070 */
[----:B------:R-:W-:Y:S01]  /*1070*/  @!P5 IMAD.IADD R22, R22, 0x1, -R33 ;  /* 0x000000011616d824 */ /* 0x000fe200078e0a21 */
[----:B------:R-:W-:Y:S01]  /*1080*/  ISETP.GT.U32.AND P5, PT, R33, R26, PT ;  /* 0x0000001a2100720c */ /* 0x000fe20003fa4070 */
[----:B------:R-:W-:Y:S02]  /*1090*/  IMAD.MOV R8, RZ, RZ, -R5 ;  /* 0x000000ffff087224 */ /* 0x000fe400078e0a05 */
[----:B------:R-:W-:-:S04]  /*10a0*/  IMAD.HI.U32 R6, R6, R28, RZ ;  /* 0x0000001c06067227 */ /* 0x000fc800078e00ff */
[----:B------:R-:W-:Y:S02]  /*10b0*/  IMAD R27, R33, R8, R27 ;  /* 0x00000008211b7224 */ /* 0x000fe400078e021b */
[----:B------:R-:W-:Y:S02]  /*10c0*/  IMAD.MOV R6, RZ, RZ, -R6 ;  /* 0x000000ffff067224 */ /* 0x000fe400078e0a06 */
[----:B------:R-:W-:Y:S02]  /*10d0*/  IMAD R3, R3, 0x100, R4 ;  /* 0x0000010003037824 */ /* 0x000fe400078e0204 */
[----:B------:R-:W-:Y:S01]  /*10e0*/  @!P2 IMAD.MOV R29, RZ, RZ, -R29 ;  /* 0x000000ffff1da224 */ /* 0x000fe200078e0a1d */
[----:B------:R-:W-:Y:S01]  /*10f0*/  ISETP.GT.U32.AND P2, PT, R33, R14, PT ;  /* 0x0000000e2100720c */ /* 0x000fe20003f44070 */
[----:B------:R-:W-:Y:S01]  /*1100*/  @!P6 IMAD.IADD R23, R23, 0x1, -R33 ;  /* 0x000000011717e824 */ /* 0x000fe200078e0a21 */
[C---:B------:R-:W-:Y:S01]  /*1110*/  ISETP.GT.U32.AND P6, PT, R33.reuse, R27, PT ;  /* 0x0000001b2100720c */ /* 0x040fe20003fc4070 */
[----:B------:R-:W-:Y:S01]  /*1120*/  IMAD R28, R33, R6, R28 ;  /* 0x00000006211c7224 */ /* 0x000fe200078e021c */
[----:B------:R-:W-:Y:S01]  /*1130*/  IABS R8, R3 ;  /* 0x0000000300087213 */ /* 0x000fe20000000000 */
[----:B------:R-:W-:-:S02]  /*1140*/  VIADD R5, R3, 0x80 ;  /* 0x0000008003057836 */ /* 0x000fc40000000000 */
[--C-:B------:R-:W-:Y:S01]  /*1150*/  @!P4 IMAD.IADD R24, R24, 0x1, -R33.reuse ;  /* 0x000000011818c824 */ /* 0x100fe200078e0a21 */
[----:B------:R-:W-:Y:S01]  /*1160*/  ISETP.GE.AND P4, PT, R19, RZ, PT ;  /* 0x000000ff1300720c */ /* 0x000fe20003f86270 */
[----:B------:R-:W-:Y:S01]  /*1170*/  @!P5 IMAD.IADD R26, R26, 0x1, -R33 ;  /* 0x000000011a1ad824 */ /* 0x000fe200078e0a21 */
[----:B------:R-:W-:Y:S01]  /*1180*/  ISETP.GT.U32.AND P5, PT, R33, R28, PT ;  /* 0x0000001c2100720c */ /* 0x000fe20003fa4070 */
[----:B------:R-:W-:Y:S01]  /*1190*/  IMAD.HI.U32 R6, R2, R8, RZ ;  /* 0x0000000802067227 */ /* 0x000fe200078e00ff */
[----:B------:R-:W-:-:S03]  /*11a0*/  IABS R10, R5 ;  /* 0x00000005000a7213 */ /* 0x000fc60000000000 */
[----:B------:R-:W-:Y:S01]  /*11b0*/  @!P2 IMAD.IADD R14, R14, 0x1, -R33 ;  /* 0x000000010e0ea824 */ /* 0x000fe200078e0a21 */
[----:B------:R-:W-:Y:S01]  /*11c0*/  ISETP.GE.AND P2, PT, R17, RZ, PT ;  /* 0x000000ff1100720c */ /* 0x000fe20003f46270 */
[----:B------:R-:W-:-:S04]  /*11d0*/  IMAD.HI.U32 R2, R2, R10, RZ ;  /* 0x0000000a02027227 */ /* 0x000fc800078e00ff */
[--C-:B------:R-:W-:Y:S01]  /*11e0*/  @!P6 IMAD.IADD R27, R27, 0x1, -R33.reuse ;  /* 0x000000011b1be824 */ /* 0x100fe200078e0a21 */
[----:B------:R-:W-:Y:S01]  /*11f0*/  ISETP.GE.AND P6, PT, R25, RZ, PT ;  /* 0x000000ff1900720c */ /* 0x000fe20003fc6270 */
[----:B------:R-:W-:Y:S01]  /*1200*/  IMAD.MOV R17, RZ, RZ, -R2 ;  /* 0x000000ffff117224 */ /* 0x000fe200078e0a02 */
[----:B------:R-:W-:Y:S01]  /*1210*/  LOP3.LUT R2, R12, 0x60, RZ, 0xc0, !PT ;  /* 0x000000600c027812 */ /* 0x000fe200078ec0ff */
[----:B------:R-:W-:Y:S02]  /*1220*/  IMAD.MOV R6, RZ, RZ, -R6 ;  /* 0x000000ffff067224 */ /* 0x000fe400078e0a06 */
[----:B------:R-:W-:Y:S01]  /*1230*/  @!P5 IMAD.IADD R28, R28, 0x1, -R33 ;  /* 0x000000011c1cd824 */ /* 0x000fe200078e0a21 */
[C---:B------:R-:W-:Y:S01]  /*1240*/  ISETP.GT.U32.AND P5, PT, R33.reuse, R26, PT ;  /* 0x0000001a2100720c */ /* 0x040fe20003fa4070 */
[----:B------:R-:W-:Y:S01]  /*1250*/  @!P4 IMAD.MOV R20, RZ, RZ, -R20 ;  /* 0x000000ffff14c224 */ /* 0x000fe200078e0a14 */
[----:B------:R-:W-:Y:S01]  /*1260*/  ISETP.GT.U32.AND P4, PT, R33, R27, PT ;  /* 0x0000001b2100720c */ /* 0x000fe20003f84070 */
[C---:B------:R-:W-:Y:S01]  /*1270*/  IMAD R10, R31.reuse, R17, R10 ;  /* 0x000000111f0a7224 */ /* 0x040fe200078e020a */
[----:B------:R-:W-:Y:S01]  /*1280*/  SHF.R.U32.HI R25, RZ, 0x1, R2 ;  /* 0x00000001ff197819 */ /* 0x000fe20000011602 */
[----:B------:R-:W-:-:S02]  /*1290*/  IMAD R6, R31, R6, R8 ;  /* 0x000000061f067224 */ /* 0x000fc400078e0208 */
[----:B------:R-:W-:Y:S02]  /*12a0*/  IMAD.MOV.U32 R17, RZ, RZ, R9 ;  /* 0x000000ffff117224 */ /* 0x000fe400078e0009 */
[----:B------:R-:W-:Y:S01]  /*12b0*/  IMAD.MOV.U32 R155, RZ, RZ, R14 ;  /* 0x000000ffff9b7224 */ /* 0x000fe200078e000e */
[----:B------:R-:W1:Y:S01]  /*12c0*/  LDC.64 R8, c[0x0][0x230] ;  /* 0x00008c00ff087b82 */ /* 0x000e620000000a00 */
[----:B------:R-:W-:Y:S01]  /*12d0*/  @!P3 IMAD.MOV R17, RZ, RZ, -R17 ;  /* 0x000000ffff11b224 */ /* 0x000fe200078e0a11 */
[C---:B------:R-:W-:Y:S01]  /*12e0*/  ISETP.GT.U32.AND P3, PT, R31.reuse, R6, PT ;  /* 0x000000061f00720c */ /* 0x040fe20003f64070 */
[----:B------:R-:W-:Y:S01]  /*12f0*/  @!P0 IMAD.MOV R155, RZ, RZ, -R155 ;  /* 0x000000ffff9b8224 */ /* 0x000fe200078e0a9b */
[----:B------:R-:W-:Y:S01]  /*1300*/  ISETP.GT.U32.AND P0, PT, R31, R10, PT ;  /* 0x0000000a1f00720c */ /* 0x000fe20003f04070 */
[----:B------:R-:W-:Y:S01]  /*1310*/  IMAD.MOV.U32 R19, RZ, RZ, R16 ;  /* 0x000000ffff137224 */ /* 0x000fe200078e0010 */
[----:B------:R-:W-:Y:S01]  /*1320*/  LOP3.LUT R16, RZ, R189, RZ, 0x33, !PT ;  /* 0x000000bdff107212 */ /* 0x000fe200078e33ff */
[----:B------:R-:W-:Y:S01]  /*1330*/  @!P2 IMAD.MOV R18, RZ, RZ, -R18 ;  /* 0x000000ffff12a224 */ /* 0x000fe200078e0a12 */
[C---:B------:R-:W-:Y:S01]  /*1340*/  ISETP.GT.U32.AND P2, PT, R33.reuse, R24, PT ;  /* 0x000000182100720c */ /* 0x040fe20003f44070 */
[----:B------:R-:W-:Y:S01]  /*1350*/  @!P1 IMAD.MOV R19, RZ, RZ, -R19 ;  /* 0x000000ffff139224 */ /* 0x000fe200078e0a13 */
[----:B------:R-:W-:Y:S01]  /*1360*/  ISETP.GT.U32.AND P1, PT, R33, R23, PT ;  /* 0x000000172100720c */ /* 0x000fe20003f24070 */
[--C-:B------:R-:W-:Y:S01]  /*1370*/  @!P5 IMAD.IADD R26, R26, 0x1, -R33.reuse ;  /* 0x000000011a1ad824 */ /* 0x100fe200078e0a21 */
[----:B------:R-:W-:Y:S01]  /*1380*/  ISETP.GE.AND P5, PT, R35, RZ, PT ;  /* 0x000000ff2300720c */ /* 0x000fe20003fa6270 */
[----:B------:R-:W-:Y:S01]  /*1390*/  @!P4 IMAD.IADD R27, R27, 0x1, -R33 ;  /* 0x000000011b1bc824 */ /* 0x000fe200078e0a21 */
[----:B------:R-:W-:Y:S01]  /*13a0*/  ISETP.GE.AND P4, PT, R36, RZ, PT ;  /* 0x000000ff2400720c */ /* 0x000fe20003f86270 */
[--C-:B------:R-:W-:Y:S01]  /*13b0*/  @!P3 IMAD.IADD R6, R6, 0x1, -R31.reuse ;  /* 0x000000010606b824 */ /* 0x100fe200078e0a1f */
[----:B------:R-:W-:Y:S01]  /*13c0*/  ISETP.GT.U32.AND P3, PT, R33, R28, PT ;  /* 0x0000001c2100720c */ /* 0x000fe20003f64070 */
[----:B------:R-:W-:-:S02]  /*13d0*/  @!P0 IMAD.IADD R10, R10, 0x1, -R31 ;  /* 0x000000010a0a8824 */ /* 0x000fc400078e0a1f */
[----:B------:R-:W-:Y:S01]  /*13e0*/  IMAD.SHL.U32 R7, R12, 0x10, RZ ;  /* 0x000000100c077824 */ /* 0x000fe200078e00ff */
[C---:B------:R-:W-:Y:S01]  /*13f0*/  ISETP.GT.U32.AND P0, PT, R31.reuse, R6, PT ;  /* 0x000000061f00720c */ /* 0x040fe20003f04070 */
[----:B------:R-:W-:Y:S01]  /*1400*/  @!P6 IMAD.MOV R21, RZ, RZ, -R21 ;  /* 0x000000ffff15e224 */ /* 0x000fe200078e0a15 */
[----:B------:R-:W-:Y:S01]  /*1410*/  ISETP.GT.U32.AND P6, PT, R31, R10, PT ;  /* 0x0000000a1f00720c */ /* 0x000fe20003fc4070 */
[--C-:B------:R-:W-:Y:S01]  /*1420*/  @!P2 IMAD.IADD R24, R24, 0x1, -R33.reuse ;  /* 0x000000011818a824 */ /* 0x100fe200078e0a21 */
[----:B------:R-:W-:Y:S01]  /*1430*/  LOP3.LUT R7, R7, 0x70, RZ, 0xc0, !PT ;  /* 0x0000007007077812 */ /* 0x000fe200078ec0ff */
[----:B------:R-:W-:Y:S01]  /*1440*/  @!P1 IMAD.IADD R23, R23, 0x1, -R33 ;  /* 0x0000000117179824 */ /* 0x000fe200078e0a21 */
[----:B------:R-:W-:Y:S01]  /*1450*/  ISETP.GE.AND P1, PT, R32, RZ, PT ;  /* 0x000000ff2000720c */ /* 0x000fe20003f26270 */
[----:B------:R-:W-:Y:S01]  /*1460*/  @!P5 IMAD.MOV R24, RZ, RZ, -R24 ;  /* 0x000000ffff18d224 */ /* 0x000fe200078e0a18 */
[----:B------:R-:W-:Y:S01]  /*1470*/  ISETP.GE.AND P2, PT, R34, RZ, PT ;  /* 0x000000ff2200720c */ /* 0x000fe20003f46270 */
[----:B------:R-:W-:Y:S01]  /*1480*/  @!P4 IMAD.MOV R26, RZ, RZ, -R26 ;  /* 0x000000ffff1ac224 */ /* 0x000fe200078e0a1a */
[----:B------:R-:W-:Y:S01]  /*1490*/  ISETP.GE.AND P5, PT, R3, RZ, PT ;  /* 0x000000ff0300720c */ /* 0x000fe20003fa6270 */
[C---:B------:R-:W-:Y:S01]  /*14a0*/  IMAD R2, R4.reuse, 0x80, R7 ;  /* 0x0000008004027824 */ /* 0x040fe200078e0207 */
[----:B------:R-:W-:Y:S01]  /*14b0*/  ISETP.GE.AND P4, PT, R5, RZ, PT ;  /* 0x000000ff0500720c */ /* 0x000fe20003f86270 */
[----:B------:R-:W-:Y:S01]  /*14c0*/  IMAD.SHL.U32 R4, R4, 0x4, RZ ;  /* 0x0000000404047824 */ /* 0x000fe200078e00ff */
[----:B------:R-:W-:Y:S01]  /*14d0*/  LOP3.LUT R7, RZ, R188, RZ, 0x33, !PT ;  /* 0x000000bcff077212 */ /* 0x000fe200078e33ff */
[--C-:B------:R-:W-:Y:S01]  /*14e0*/  @!P0 IMAD.IADD R6, R6, 0x1, -R31.reuse ;  /* 0x0000000106068824 */ /* 0x100fe200078e0a1f */
[----:B------:R-:W-:Y:S01]  /*14f0*/  ISETP.GE.AND P0, PT, R30, RZ, PT ;  /* 0x000000ff1e00720c */ /* 0x000fe20003f06270 */
[----:B------:R-:W-:Y:S01]  /*1500*/  @!P6 IMAD.IADD R10, R10, 0x1, -R31 ;  /* 0x000000010a0ae824 */ /* 0x000fe200078e0a1f */
[----:B------:R-:W-:Y:S01]  /*1510*/  LOP3.LUT R4, R4, R25, RZ, 0x3c, !PT ;  /* 0x0000001904047212 */ /* 0x000fe200078e3cff */
[----:B------:R-:W-:Y:S01]  /*1520*/  IMAD.MOV.U32 R25, RZ, RZ, R23 ;  /* 0x000000ffff197224 */ /* 0x000fe200078e0017 */
[----:B------:R-:W-:Y:S01]  /*1530*/  LOP3.LUT R157, R2, 0x10, RZ, 0x3c, !PT ;  /* 0x00000010029d7812 */ /* 0x000fe200078e3cff */
[----:B------:R-:W-:Y:S01]  /*1540*/  @!P1 IMAD.MOV R22, RZ, RZ, -R22 ;  /* 0x000000ffff169224 */ /* 0x000fe200078e0a16 */
[----:B------:R-:W-:Y:S01]  /*1550*/  ISETP.NE.AND P1, PT, R189, RZ, PT ;  /* 0x000000ffbd00720c */ /* 0x000fe20003f25270 */
[----:B------:R-:W-:Y:S01]  /*1560*/  @!P2 IMAD.MOV R25, RZ, RZ, -R25 ;  /* 0x000000ffff19a224 */ /* 0x000fe200078e0a19 */
[----:B------:R-:W-:Y:S01]  /*1570*/  ISETP.NE.AND P2, PT, R188, RZ, PT ;  /* 0x000000ffbc00720c */ /* 0x000fe20003f45270 */
[----:B------:R-:W-:Y:S01]  /*1580*/  @!P5 IMAD.MOV R6, RZ, RZ, -R6 ;  /* 0x000000ffff06d224 */ /* 0x000fe200078e0a06 */
[C---:B------:R-:W-:Y:S01]  /*1590*/  SEL R153, R16.reuse, R18, !P1 ;  /* 0x0000001210997207 */ /* 0x040fe20004800000 */
[----:B------:R-:W-:Y:S01]  /*15a0*/  @!P4 IMAD.MOV R10, RZ, RZ, -R10 ;  /* 0x000000ffff0ac224 */ /* 0x000fe200078e0a0a */
[----:B------:R-:W-:Y:S01]  /*15b0*/  SEL R18, R16, R24, !P1 ;  /* 0x0000001810127207 */ /* 0x000fe20004800000 */
[----:B------:R-:W-:Y:S01]  /*15c0*/  @!P3 IMAD.IADD R28, R28, 0x1, -R33 ;  /* 0x000000011c1cb824 */ /* 0x000fe200078e0a21 */
[C---:B------:R-:W-:Y:S01]  /*15d0*/  SEL R6, R7.reuse, R6, !P2 ;  /* 0x0000000607067207 */ /* 0x040fe20005000000 */
[----:B------:R-:W-:Y:S01]  /*15e0*/  VIADD R224, R2, UR8 ;  /* 0x0000000802e07c36 */ /* 0x000fe20008000000 */
[----:B------:R-:W-:Y:S01]  /*15f0*/  SEL R24, R7, R10, !P2 ;  /* 0x0000000a07187207 */ /* 0x000fe20005000000 */
[C---:B-1----:R-:W-:Y:S01]  /*1600*/  VIADD R7, R8.reuse, 0xffffffff ;  /* 0xffffffff08077836 */ /* 0x042fe20000000000 */
[----:B------:R-:W-:Y:S01]  /*1610*/  ISETP.GE.AND P3, PT, R37, RZ, PT ;  /* 0x000000ff2500720c */ /* 0x000fe20003f66270 */
[----:B------:R-:W-:Y:S01]  /*1620*/  VIADD R10, R8, 0xfffffffe ;  /* 0xfffffffe080a7836 */ /* 0x000fe20000000000 */
[----:B------:R-:W-:Y:S01]  /*1630*/  SEL R14, R16, R11, !P1 ;  /* 0x0000000b100e7207 */ /* 0x000fe20004800000 */
[----:B------:R-:W-:Y:S01]  /*1640*/  VIADD R11, R8, 0xfffffffd ;  /* 0xfffffffd080b7836 */ /* 0x000fe20000000000 */
[----:B------:R-:W-:Y:S01]  /*1650*/  SEL R154, R16, R19, !P1 ;  /* 0x00000013109a7207 */ /* 0x000fe20004800000 */
[----:B------:R-:W-:Y:S01]  /*1660*/  @!P0 IMAD.MOV R28, RZ, RZ, -R28 ;  /* 0x000000ffff1c8224 */ /* 0x000fe200078e0a1c */
[----:B------:R-:W-:Y:S01]  /*1670*/  ISETP.GE.U32.AND P0, PT, R7, 0x7fffffe0, PT ;  /* 0x7fffffe00700780c */ /* 0x000fe20003f06070 */
[----:B------:R-:W-:Y:S01]  /*1680*/  VIADD R7, R8, 0xfffffffb ;  /* 0xfffffffb08077836 */ /* 0x000fe20000000000 */
[----:B------:R-:W-:Y:S01]  /*1690*/  ISETP.GE.U32.AND P6, PT, R10, 0x7fffffdf, PT ;  /* 0x7fffffdf0a00780c */ /* 0x000fe20003fc6070 */
[-C--:B------:R-:W-:Y:S01]  /*16a0*/  IMAD R10, R6, R9.reuse, RZ ;  /* 0x00000009060a7224 */ /* 0x080fe200078e02ff */
[----:B------:R-:W-:Y:S01]  /*16b0*/  ISETP.GE.U32.AND P5, PT, R11, 0x7fffffde, PT ;  /* 0x7fffffde0b00780c */ /* 0x000fe20003fa6070 */
[----:B------:R-:W-:Y:S01]  /*16c0*/  IMAD R11, R24, R9, RZ ;  /* 0x00000009180b7224 */ /* 0x000fe200078e02ff */
[----:B------:R-:W-:Y:S01]  /*16d0*/  ISETP.GE.U32.AND P4, PT, R7, 0x7fffffdc, PT ;  /* 0x7fffffdc0700780c */ /* 0x000fe20003f86070 */
[----:B------:R-:W-:Y:S01]  /*16e0*/  IMAD.SHL.U32 R6, R10, 0x4, RZ ;  /* 0x000000040a067824 */ /* 0x000fe200078e00ff */
[C---:B------:R-:W-:Y:S01]  /*16f0*/  SEL R19, R16.reuse, R22, !P1 ;  /* 0x0000001610137207 */ /* 0x040fe20004800000 */
[----:B------:R-:W-:Y:S01]  /*1700*/  IMAD.SHL.U32 R7, R11, 0x4, RZ ;  /* 0x000000040b077824 */ /* 0x000fe200078e00ff */
[----:B------:R-:W-:Y:S01]  /*1710*/  SEL R22, R16, R25, !P1 ;  /* 0x0000001910167207 */ /* 0x000fe20004800000 */
[----:B------:R-:W-:Y:S01]  /*1720*/  @!P3 IMAD.MOV R27, RZ, RZ, -R27 ;  /* 0x000000ffff1bb224 */ /* 0x000fe200078e0a1b */
[----:B------:R-:W-:Y:S01]  /*1730*/  IADD3 R204, P2, R6, UR6, RZ ;  /* 0x0000000606cc7c10 */ /* 0x000fe2000ff5e0ff */
[----:B------:R-:W-:Y:S01]  /*1740*/  VIADD R25, R8, 0xfffffffc ;  /* 0xfffffffc08197836 */ /* 0x000fe20000000000 */
[----:B------:R-:W-:Y:S01]  /*1750*/  SEL R156, R16, R17, !P1 ;  /* 0x00000011109c7207 */ /* 0x000fe20004800000 */
[----:B------:R-:W-:Y:S01]  /*1760*/  VIADD R9, R8, 0xfffffffa ;  /* 0xfffffffa08097836 */ /* 0x000fe20000000000 */
[----:B------:R-:W-:Y:S01]  /*1770*/  SEL R152, R16, R20, !P1 ;  /* 0x0000001410987207 */ /* 0x000fe20004800000 */
[----:B------:R-:W-:Y:S01]  /*1780*/  VIADD R34, R8, 0xfffffff6 ;  /* 0xfffffff608227836 */ /* 0x000fe20000000000 */
[----:B------:R-:W-:Y:S01]  /*1790*/  SEL R23, R16, R21, !P1 ;  /* 0x0000001510177207 */ /* 0x000fe20004800000 */
[----:B------:R-:W-:Y:S01]  /*17a0*/  VIADD R220, R157, UR8 ;  /* 0x000000089ddc7c36 */ /* 0x000fe20008000000 */
[----:B------:R-:W-:Y:S01]  /*17b0*/  IADD3 R24, P3, R7, UR6, RZ ;  /* 0x0000000607187c10 */ /* 0x000fe2000ff7e0ff */
[----:B------:R-:W-:Y:S01]  /*17c0*/  VIADD R62, R8, 0xffffffee ;  /* 0xffffffee083e7836 */ /* 0x000fe20000000000 */
[----:B------:R-:W-:Y:S01]  /*17d0*/  SEL R15, R16, R15, !P1 ;  /* 0x0000000f100f7207 */ /* 0x000fe20004800000 */
        /* <DEDUP_REMOVED lines=12> */
[C---:B------:R-:W-:Y:S01]  /*18a0*/  VIADD R74, R8.reuse, 0xffffffc2 ;  /* 0xffffffc2084a7836 */ /* 0x040fe20000000000 */
[----:B------:R-:W-:Y:S01]  /*18b0*/  ISETP.GE.U32.AND P1, PT, R25, 0x7fffffdd, PT ;  /* 0x7fffffdd1900780c */ /* 0x000fe20003f26070 */
[----:B------:R-:W-:Y:S01]  /*18c0*/  VIADD R73, R8, 0xffffffc3 ;  /* 0xffffffc308497836 */ /* 0x000fe20000000000 */
[----:B------:R-:W-:Y:S01]  /*18d0*/  LEA.HI.X.SX32 R205, R10, UR7, 0x2, P2 ;  /* 0x000000070acd7c11 */ /* 0x000fe200090f16ff */
[C---:B------:R-:W-:Y:S01]  /*18e0*/  VIADD R77, R8.reuse, 0xffffffdd ;  /* 0xffffffdd084d7836 */ /* 0x040fe20000000000 */
[----:B------:R-:W-:Y:S01]  /*18f0*/  LEA.HI.X.SX32 R25, R11, UR7, 0x2, P3 ;  /* 0x000000070b197c11 */ /* 0x000fe200098f16ff */
[C---:B------:R-:W-:Y:S01]  /*1900*/  VIADD R78, R8.reuse, 0xffffffde ;  /* 0xffffffde084e7836 */ /* 0x040fe20000000000 */
[----:B------:R-:W-:Y:S01]  /*1910*/  ISETP.GE.U32.AND P2, PT, R9, 0x7fffffdb, PT ;  /* 0x7fffffdb0900780c */ /* 0x000fe20003f46070 */
[----:B------:R-:W-:Y:S01]  /*1920*/  VIADD R9, R8, 0xfffffff8 ;  /* 0xfffffff808097836 */ /* 0x000fe20000000000 */
[----:B------:R-:W-:Y:S01]  /*1930*/  ISETP.GE.U32.AND P3, PT, R26, 0x7fffffda, PT ;  /* 0x7fffffda1a00780c */ /* 0x000fe20003f66070 */
[----:B------:R-:W-:Y:S01]  /*1940*/  IMAD.WIDE R26, R158, 0x4, R204 ;  /* 0x000000049e1a7825 */ /* 0x000fe200078e02cc */
[----:B------:R-:W-:Y:S01]  /*1950*/  @!PT LDS RZ, [RZ] ;  /* 0x00000000fffff984 */ /* 0x000fe20000000800 */
[----:B------:R-:W-:Y:S01]  /*1960*/  @!PT LDS RZ, [RZ] ;  /* 0x00000000fffff984 */ /* 0x000fe20000000800 */
[----:B------:R-:W-:Y:S01]  /*1970*/  @!PT LDS RZ, [RZ] ;  /* 0x00000000fffff984 */ /* 0x000fe20000000800 */
[----:B------:R-:W-:Y:S01]  /*1980*/  LDGSTS.E [R224], desc[UR16][R204.64], !P0 ;  /* 0x00000000cce07fae */ /* 0x000fe2000c121850 */
[----:B------:R-:W-:-:S02]  /*1990*/  LOP3.LUT R157, R2, 0x20, RZ, 0x3c, !PT ;  /* 0x00000020029d7812 */ /* 0x000fc400078e3cff */
[----:B------:R-:W-:Y:S01]  /*19a0*/  IMAD.WIDE R28, R158, 0x4, R24 ;  /* 0x000000049e1c7825 */ /* 0x000fe200078e0218 */
[----:B------:R1:W-:Y:S01]  /*19b0*/  LDGSTS.E [R224+0x4000], desc[UR16][R24.64], !P0 ;  /* 0x0400000018e07fae */ /* 0x0003e2000c121850 */
[----:B------:R-:W-:Y:S02]  /*19c0*/  ISETP.GE.U32.AND P0, PT, R9, 0x7fffffd9, PT ;  /* 0x7fffffd90900780c */ /* 0x000fe40003f06070 */
[C---:B------:R-:W-:Y:S01]  /*19d0*/  IMAD.WIDE R30, R239.reuse, 0x4, R204 ;  /* 0x00000004ef1e7825 */ /* 0x040fe200078e02cc */
[----:B------:R2:W-:Y:S01]  /*19e0*/  LDGSTS.E [R224+0x4], desc[UR16][R26.64], !P6 ;  /* 0x000040001ae07fae */ /* 0x0005e2000f121850 */
[----:B------:R-:W-:Y:S02]  /*19f0*/  LOP3.LUT R175, R2, 0x70, RZ, 0x3c, !PT ;  /* 0x0000007002af7812 */ /* 0x000fe400078e3cff */
[--C-:B------:R-:W-:Y:S01]  /*1a00*/  IMAD.WIDE R32, R239, 0x4, R24.reuse ;  /* 0x00000004ef207825 */ /* 0x100fe200078e0218 */
[----:B------:R3:W-:Y:S03]  /*1a10*/  LDGSTS.E [R224+0x4004], desc[UR16][R28.64], !P6 ;  /* 0x040040001ce07fae */ /* 0x0007e6000f121850 */
[----:B------:R-:W-:Y:S01]  /*1a20*/  VIADD R9, R8, 0xfffffff7 ;  /* 0xfffffff708097836 */ /* 0x000fe20000000000 */
[----:B------:R4:W-:Y:S01]  /*1a30*/  LDGSTS.E [R224+0x8], desc[UR16][R30.64], !P5 ;  /* 0x000080001ee07fae */ /* 0x0009e2000e921850 */
[----:B------:R-:W-:-:S03]  /*1a40*/  IMAD.WIDE R36, R235, 0x4, R24 ;  /* 0x00000004eb247825 */ /* 0x000fc600078e0218 */
[----:B------:R5:W-:Y:S01]  /*1a50*/  LDGSTS.E [R224+0x4008], desc[UR16][R32.64], !P5 ;  /* 0x0400800020e07fae */ /* 0x000be2000e921850 */
[----:B------:R-:W-:Y:S01]  /*1a60*/  ISETP.GE.U32.AND P5, PT, R34, 0x7fffffd7, PT ;  /* 0x7fffffd72200780c */ /* 0x000fe20003fa6070 */
[----:B------:R-:W-:Y:S01]  /*1a70*/  IMAD.WIDE R34, R235, 0x4, R204 ;  /* 0x00000004eb227825 */ /* 0x000fe200078e02cc */
[----:B------:R-:W-:-:S03]  /*1a80*/  ISETP.GE.U32.AND P6, PT, R9, 0x7fffffd8, PT ;  /* 0x7fffffd80900780c */ /* 0x000fc60003fc6070 */
[----:B------:R-:W-:Y:S01]  /*1a90*/  VIADD R9, R8, 0xfffffff5 ;  /* 0xfffffff508097836 */ /* 0x000fe20000000000 */
[----:B------:R5:W-:Y:S01]  /*1aa0*/  LDGSTS.E [R224+0xc], desc[UR16][R34.64], !P1 ;  /* 0x0000c00022e07fae */ /* 0x000be2000c921850 */
[----:B------:R-:W-:-:S03]  /*1ab0*/  IMAD.WIDE R38, R222, 0x4, R204 ;  /* 0x00000004de267825 */ /* 0x000fc600078e02cc */
[----:B------:R5:W-:Y:S01]  /*1ac0*/  LDGSTS.E [R224+0x400c], desc[UR16][R36.64], !P1 ;  /* 0x0400c00024e07fae */ /* 0x000be2000c921850 */
[----:B------:R-:W-:Y:S01]  /*1ad0*/  IMAD.WIDE R40, R222, 0x4, R24 ;  /* 0x00000004de287825 */ /* 0x000fe200078e0218 */
[----:B------:R-:W-:Y:S02]  /*1ae0*/  ISETP.GE.U32.AND P1, PT, R9, 0x7fffffd6, PT ;  /* 0x7fffffd60900780c */ /* 0x000fe40003f26070 */
[----:B------:R5:W-:Y:S01]  /*1af0*/  LDGSTS.E [R220], desc[UR16][R38.64], !P4 ;  /* 0x0000000026dc7fae */ /* 0x000be2000e121850 */
[----:B------:R-:W-:Y:S02]  /*1b00*/  VIADD R9, R8, 0xfffffff4 ;  /* 0xfffffff408097836 */ /* 0x000fe40000000000 */
[C---:B------:R-:W-:Y:S01]  /*1b10*/  IMAD.WIDE R42, R234.reuse, 0x4, R204 ;  /* 0x00000004ea2a7825 */ /* 0x040fe200078e02cc */
[----:B------:R5:W-:Y:S02]  /*1b20*/  LDGSTS.E [R220+0x4000], desc[UR16][R40.64], !P4 ;  /* 0x0400000028dc7fae */ /* 0x000be4000e121850 */
[----:B------:R-:W-:Y:S01]  /*1b30*/  ISETP.GE.U32.AND P4, PT, R9, 0x7fffffd5, PT ;  /* 0x7fffffd50900780c */ /* 0x000fe20003f86070 */
[----:B------:R-:W-:Y:S01]  /*1b40*/  IMAD.WIDE R44, R234, 0x4, R24 ;  /* 0x00000004ea2c7825 */ /* 0x000fe200078e0218 */
[----:B------:R5:W-:Y:S03]  /*1b50*/  LDGSTS.E [R220+0x4], desc[UR16][R42.64], !P2 ;  /* 0x000040002adc7fae */ /* 0x000be6000d121850 */
[----:B------:R-:W-:Y:S01]  /*1b60*/  VIADD R9, R8, 0xfffffff3 ;  /* 0xfffffff308097836 */ /* 0x000fe20000000000 */
[----:B------:R5:W-:Y:S01]  /*1b70*/  LDGSTS.E [R220+0x4004], desc[UR16][R44.64], !P2 ;  /* 0x040040002cdc7fae */ /* 0x000be2000d121850 */
[----:B------:R-:W-:-:S03]  /*1b80*/  IMAD.WIDE R46, R231, 0x4, R204 ;  /* 0x00000004e72e7825 */ /* 0x000fc600078e02cc */
        /* <DEDUP_REMOVED lines=11> */
[----:B------:R-:W-:Y:S01]  /*1c40*/  VIADD R219, R157, UR8 ;  /* 0x000000089ddb7c36 */ /* 0x000fe20008000000 */
[----:B------:R-:W-:Y:S01]  /*1c50*/  LOP3.LUT R157, R2, 0x30, RZ, 0x3c, !PT ;  /* 0x00000030029d7812 */ /* 0x000fe200078e3cff */
[----:B------:R-:W-:Y:S01]  /*1c60*/  IMAD.WIDE R54, R227, 0x4, R204 ;  /* 0x00000004e3367825 */ /* 0x000fe200078e02cc */
[----:B------:R-:W-:-:S03]  /*1c70*/  ISETP.GE.U32.AND P0, PT, R9, 0x7fffffd2, PT ;  /* 0x7fffffd20900780c */ /* 0x000fc60003f06070 */
[----:B------:R-:W-:Y:S01]  /*1c80*/  IMAD.WIDE R56, R227, 0x4, R24 ;  /* 0x00000004e3387825 */ /* 0x000fe200078e0218 */
[----:B------:R5:W-:Y:S03]  /*1c90*/  LDGSTS.E [R219], desc[UR16][R54.64], !P6 ;  /* 0x0000000036db7fae */ /* 0x000be6000f121850 */
[----:B------:R-:W-:Y:S01]  /*1ca0*/  VIADD R9, R8, 0xffffffec ;  /* 0xffffffec08097836 */ /* 0x000fe20000000000 */
[----:B------:R5:W-:Y:S01]  /*1cb0*/  LDGSTS.E [R219+0x4000], desc[UR16][R56.64], !P6 ;  /* 0x0400000038db7fae */ /* 0x000be2000f121850 */
[----:B------:R-:W-:-:S03]  /*1cc0*/  IMAD.WIDE R58, R226, 0x4, R204 ;  /* 0x00000004e23a7825 */ /* 0x000fc600078e02cc */
[----:B------:R-:W-:Y:S01]  /*1cd0*/  ISETP.GE.U32.AND P6, PT, R9, 0x7fffffcd, PT ;  /* 0x7fffffcd0900780c */ /* 0x000fe20003fc6070 */
[----:B------:R-:W-:Y:S01]  /*1ce0*/  IMAD.WIDE R60, R226, 0x4, R24 ;  /* 0x00000004e23c7825 */ /* 0x000fe200078e0218 */
[----:B------:R5:W-:Y:S02]  /*1cf0*/  LDGSTS.E [R219+0x4], desc[UR16][R58.64], !P5 ;  /* 0x000040003adb7fae */ /* 0x000be4000e921850 */
[----:B------:R-:W-:Y:S01]  /*1d00*/  SEL R75, RZ, 0x1, P6 ;  /* 0x00000001ff4b7807 */ /* 0x000fe20003000000 */
[----:B------:R-:W-:Y:S01]  /*1d10*/  VIADD R9, R8, 0xffffffed ;  /* 0xffffffed08097836 */ /* 0x000fe20000000000 */
[----:B------:R5:W-:Y:S01]  /*1d20*/  LDGSTS.E [R219+0x4004], desc[UR16][R60.64], !P5 ;  /* 0x040040003cdb7fae */ /* 0x000be2000e921850 */
[----:B------:R-:W-:Y:S01]  /*1d30*/  ISETP.GE.U32.AND P6, PT, R62, 0x7fffffcf, PT ;  /* 0x7fffffcf3e00780c */ /* 0x000fe20003fc6070 */
[C---:B------:R-:W-:Y:S02]  /*1d40*/  VIADD R62, R8.reuse, 0xffffffe8 ;  /* 0xffffffe8083e7836 */ /* 0x040fe40000000000 */
[----:B------:R-:W-:Y:S01]  /*1d50*/  ISETP.GE.U32.AND P5, PT, R9, 0x7fffffce, PT ;  /* 0x7fffffce0900780c */ /* 0x000fe20003fa6070 */
[C---:B------:R-:W-:Y:S01]  /*1d60*/  VIADD R9, R8.reuse, 0xffffffef ;  /* 0xffffffef08097836 */ /* 0x040fe20000000000 */
[----:B------:R-:W-:Y:S01]  /*1d70*/  SEL R93, RZ, 0x4, P6 ;  /* 0x00000004ff5d7807 */ /* 0x000fe20003000000 */
[C---:B------:R-:W-:Y:S01]  /*1d80*/  VIADD R81, R8.reuse, 0xffffffd9 ;  /* 0xffffffd908517836 */ /* 0x040fe20000000000 */
[----:B------:R-:W-:Y:S01]  /*1d90*/  SEL R90, RZ, 0x1fffe, P5 ;  /* 0x0001fffeff5a7807 */ /* 0x000fe20002800000 */
[C---:B------:R-:W-:Y:S01]  /*1da0*/  VIADD R82, R8.reuse, 0xffffffda ;  /* 0xffffffda08527836 */ /* 0x040fe20000000000 */
[----:B------:R-:W-:Y:S01]  /*1db0*/  ISETP.GE.U32.AND P5, PT, R9, 0x7fffffd0, PT ;  /* 0x7fffffd00900780c */ /* 0x000fe20003fa6070 */
[----:B------:R-:W-:Y:S01]  /*1dc0*/  VIADD R9, R8, 0xffffffe9 ;  /* 0xffffffe908097836 */ /* 0x000fe20000000000 */
[----:B------:R-:W-:Y:S01]  /*1dd0*/  ISETP.GE.U32.AND P6, PT, R62, 0x7fffffc9, PT ;  /* 0x7fffffc93e00780c */ /* 0x000fe20003fc6070 */
[C---:B------:R-:W-:Y:S01]  /*1de0*/  VIADD R62, R8.reuse, 0xffffffea ;  /* 0xffffffea083e7836 */ /* 0x040fe20000000000 */
[----:B------:R-:W-:Y:S01]  /*1df0*/  SEL R94, RZ, 0x7fff8, P5 ;  /* 0x0007fff8ff5e7807 */ /* 0x000fe20002800000 */
[C---:B------:R-:W-:Y:S01]  /*1e00*/  VIADD R85, R8.reuse, 0xffffffd5 ;  /* 0xffffffd508557836 */ /* 0x040fe20000000000 */
[----:B------:R-:W-:Y:S01]  /*1e10*/  ISETP.GE.U32.AND P5, PT, R9, 0x7fffffca, PT ;  /* 0x7fffffca0900780c */ /* 0x000fe20003fa6070 */
[C---:B------:R-:W-:Y:S01]  /*1e20*/  VIADD R9, R8.reuse, 0xffffffeb ;  /* 0xffffffeb08097836 */ /* 0x040fe20000000000 */
[----:B------:R-:W-:Y:S01]  /*1e30*/  SEL R98, RZ, 0x1, P6 ;  /* 0x00000001ff627807 */ /* 0x000fe20003000000 */
        /* <DEDUP_REMOVED lines=16> */
[C---:B------:R-:W-:Y:S01]  /*1f40*/  VIADD R95, R8.reuse, 0xffffffd3 ;  /* 0xffffffd3085f7836 */ /* 0x040fe20000000000 */
[----:B------:R-:W-:Y:S01]  /*1f50*/  ISETP.GE.U32.AND P6, PT, R63, 0x7fffffc7, PT ;  /* 0x7fffffc73f00780c */ /* 0x000fe20003fc6070 */
[----:B------:R-:W-:Y:S01]  /*1f60*/  VIADD R179, R8, 0xffffffc0 ;  /* 0xffffffc008b37836 */ /* 0x000fe20000000000 */
[----:B------:R-:W-:Y:S01]  /*1f70*/  SEL R103, RZ, 0x1fffe, P5 ;  /* 0x0001fffeff677807 */ /* 0x000fe20002800000 */
[----:B------:R-:W-:Y:S01]  /*1f80*/  IMAD.IADD R98, R98, 0x1, R99 ;  /* 0x0000000162627824 */ /* 0x000fe200078e0263 */
[----:B------:R-:W-:Y:S01]  /*1f90*/  ISETP.GE.U32.AND P5, PT, R62, 0x7fffffc8, PT ;  /* 0x7fffffc83e00780c */ /* 0x000fe20003fa6070 */
[----:B------:R-:W-:Y:S01]  /*1fa0*/  VIADD R62, R8, 0xffffffe2 ;  /* 0xffffffe2083e7836 */ /* 0x000fe20000000000 */
[----:B------:R-:W-:Y:S01]  /*1fb0*/  SEL R100, RZ, 0x4, P6 ;  /* 0x00000004ff647807 */ /* 0x000fe20003000000 */
[----:B------:R-:W-:Y:S01]  /*1fc0*/  IMAD.IADD R102, R102, 0x1, R103 ;  /* 0x0000000166667824 */ /* 0x000fe200078e0267 */
[----:B------:R-:W-:Y:S01]  /*1fd0*/  ISETP.GE.U32.AND P6, PT, R9, 0x7fffffc2, PT ;  /* 0x7fffffc20900780c */ /* 0x000fe20003fc6070 */
[C---:B------:R-:W-:Y:S01]  /*1fe0*/  VIADD R9, R8.reuse, 0xffffffe3 ;  /* 0xffffffe308097836 */ /* 0x040fe20000000000 */
[----:B------:R-:W-:Y:S01]  /*1ff0*/  SEL R101, RZ, 0x7fff8, P5 ;  /* 0x0007fff8ff657807 */ /* 0x000fe20002800000 */
[----:B------:R-:W-:Y:S01]  /*2000*/  VIADD R182, R8, 0x1f ;  /* 0x0000001f08b67836 */ /* 0x000fe20000000000 */
[----:B------:R-:W-:Y:S01]  /*2010*/  ISETP.GE.U32.AND P5, PT, R62, 0x7fffffc3, PT ;  /* 0x7fffffc33e00780c */ /* 0x000fe20003fa6070 */
[C---:B------:R-:W-:Y:S01]  /*2020*/  VIADD R62, R8.reuse, 0xffffffcc ;  /* 0xffffffcc083e7836 */ /* 0x040fe20000000000 */
[----:B------:R-:W-:Y:S01]  /*2030*/  SEL R106, RZ, 0x1fffe, P6 ;  /* 0x0001fffeff6a7807 */ /* 0x000fe20003000000 */
[----:B------:R-:W-:Y:S01]  /*2040*/  VIADD R218, R157, UR8 ;  /* 0x000000089dda7c36 */ /* 0x000fe20008000000 */
[----:B------:R-:W-:Y:S01]  /*2050*/  ISETP.GE.U32.AND P6, PT, R9, 0x7fffffc4, PT ;  /* 0x7fffffc40900780c */ /* 0x000fe20003fc6070 */
[----:B------:R-:W-:Y:S01]  /*2060*/  VIADD R9, R8, 0xffffffcd ;  /* 0xffffffcd08097836 */ /* 0x000fe20000000000 */
[----:B------:R-:W-:Y:S01]  /*2070*/  SEL R104, RZ, 0x4, P5 ;  /* 0x00000004ff687807 */ /* 0x000fe20002800000 */
[----:B------:R-:W-:Y:S01]  /*2080*/  IMAD.WIDE R108, R192, 0x4, R24 ;  /* 0x00000004c06c7825 */ /* 0x000fe200078e0218 */
[----:B------:R-:W-:-:S02]  /*2090*/  ISETP.GE.U32.AND P5, PT, R62, 0x7fffffad, PT ;  /* 0x7fffffad3e00780c */ /* 0x000fc40003fa6070 */
[----:B------:R-:W-:Y:S01]  /*20a0*/  SEL R105, RZ, 0x7fff8, P6 ;  /* 0x0007fff8ff697807 */ /* 0x000fe20003000000 */
[C---:B------:R-:W-:Y:S01]  /*20b0*/  VIADD R62, R8.reuse, 0xffffffce ;  /* 0xffffffce083e7836 */ /* 0x040fe20000000000 */
[----:B------:R-:W-:Y:S01]  /*20c0*/  ISETP.GE.U32.AND P6, PT, R9, 0x7fffffae, PT ;  /* 0x7fffffae0900780c */ /* 0x000fe20003fc6070 */
[----:B------:R-:W-:Y:S01]  /*20d0*/  VIADD R9, R8, 0xffffffcf ;  /* 0xffffffcf08097836 */ /* 0x000fe20000000000 */
[----:B------:R-:W-:Y:S01]  /*20e0*/  SEL R63, RZ, 0x1, P5 ;  /* 0x00000001ff3f7807 */ /* 0x000fe20002800000 */
[----:B------:R-:W-:Y:S01]  /*20f0*/  IMAD.WIDE R110, R191, 0x4, R204 ;  /* 0x00000004bf6e7825 */ /* 0x000fe200078e02cc */
[----:B------:R-:W-:Y:S02]  /*2100*/  ISETP.GE.U32.AND P5, PT, R62, 0x7fffffaf, PT ;  /* 0x7fffffaf3e00780c */ /* 0x000fe40003fa6070 */
[----:B------:R-:W-:Y:S01]  /*2110*/  SEL R64, RZ, 0x1fffe, P6 ;  /* 0x0001fffeff407807 */ /* 0x000fe20003000000 */
[----:B------:R-:W-:Y:S01]  /*2120*/  VIADD R62, R8, 0xffffffc8 ;  /* 0xffffffc8083e7836 */ /* 0x000fe20000000000 */
[----:B------:R-:W-:Y:S01]  /*2130*/  ISETP.GE.U32.AND P6, PT, R9, 0x7fffffb0, PT ;  /* 0x7fffffb00900780c */ /* 0x000fe20003fc6070 */
[----:B------:R-:W-:Y:S01]  /*2140*/  IMAD.WIDE R112, R191, 0x4, R24 ;  /* 0x00000004bf707825 */ /* 0x000fe200078e0218 */
[----:B------:R-:W-:-:S02]  /*2150*/  SEL R9, RZ, 0x4, P5 ;  /* 0x00000004ff097807 */ /* 0x000fc40002800000 */
[----:B------:R-:W-:Y:S01]  /*2160*/  ISETP.GE.U32.AND P5, PT, R62, 0x7fffffa9, PT ;  /* 0x7fffffa93e00780c */ /* 0x000fe20003fa6070 */
[----:B------:R-:W-:Y:S01]  /*2170*/  IMAD.IADD R63, R63, 0x1, R64 ;  /* 0x000000013f3f7824 */ /* 0x000fe200078e0240 */
[----:B------:R-:W-:Y:S01]  /*2180*/  SEL R62, RZ, 0x7fff8, P6 ;  /* 0x0007fff8ff3e7807 */ /* 0x000fe20003000000 */
[----:B------:R-:W-:Y:S01]  /*2190*/  IMAD.WIDE R114, R190, 0x4, R204 ;  /* 0x00000004be727825 */ /* 0x000fe200078e02cc */
[----:B------:R-:W-:Y:S02]  /*21a0*/  ISETP.GE.U32.AND P6, PT, R65, 0x7fffffaa, PT ;  /* 0x7fffffaa4100780c */ /* 0x000fe40003fc6070 */
[----:B------:R-:W-:Y:S01]  /*21b0*/  SEL R67, RZ, 0x1, P5 ;  /* 0x00000001ff437807 */ /* 0x000fe20002800000 */
[----:B------:R-:W-:Y:S01]  /*21c0*/  VIADD R65, R8, 0xffffffcb ;  /* 0xffffffcb08417836 */ /* 0x000fe20000000000 */
[----:B------:R-:W-:Y:S01]  /*21d0*/  ISETP.GE.U32.AND P5, PT, R66, 0x7fffffab, PT ;  /* 0x7fffffab4200780c */ /* 0x000fe20003fa6070 */
[----:B------:R-:W-:Y:S01]  /*21e0*/  VIADD R66, R8, 0xffffffc4 ;  /* 0xffffffc408427836 */ /* 0x000fe20000000000 */
[----:B------:R-:W-:Y:S01]  /*21f0*/  SEL R68, RZ, 0x1fffe, P6 ;  /* 0x0001fffeff447807 */ /* 0x000fe20003000000 */
[----:B------:R-:W-:Y:S01]  /*2200*/  IMAD.WIDE R116, R190, 0x4, R24 ;  /* 0x00000004be747825 */ /* 0x000fe200078e0218 */
[----:B------:R-:W-:-:S02]  /*2210*/  ISETP.GE.U32.AND P6, PT, R65, 0x7fffffac, PT ;  /* 0x7fffffac4100780c */ /* 0x000fc40003fc6070 */
[----:B------:R-:W-:Y:S01]  /*2220*/  SEL R65, RZ, 0x4, P5 ;  /* 0x00000004ff417807 */ /* 0x000fe20002800000 */
[----:B------:R-:W-:Y:S01]  /*2230*/  IMAD.IADD R67, R67, 0x1, R68 ;  /* 0x0000000143437824 */ /* 0x000fe200078e0244 */
[----:B------:R-:W-:Y:S01]  /*2240*/  ISETP.GE.U32.AND P5, PT, R66, 0x7fffffa5, PT ;  /* 0x7fffffa54200780c */ /* 0x000fe20003fa6070 */
[----:B------:R-:W-:Y:S01]  /*2250*/  IMAD.WIDE R118, R187, 0x4, R204 ;  /* 0x00000004bb767825 */ /* 0x000fe200078e02cc */
[----:B------:R-:W-:Y:S02]  /*2260*/  SEL R66, RZ, 0x7fff8, P6 ;  /* 0x0007fff8ff427807 */ /* 0x000fe40003000000 */
[----:B------:R-:W-:Y:S01]  /*2270*/  ISETP.GE.U32.AND P6, PT, R69, 0x7fffffa6, PT ;  /* 0x7fffffa64500780c */ /* 0x000fe20003fc6070 */
[----:B------:R-:W-:Y:S01]  /*2280*/  VIADD R69, R8, 0xffffffc7 ;  /* 0xffffffc708457836 */ /* 0x000fe20000000000 */
[----:B------:R-:W-:Y:S01]  /*2290*/  SEL R71, RZ, 0x1, P5 ;  /* 0x00000001ff477807 */ /* 0x000fe20002800000 */
[----:B------:R-:W-:Y:S01]  /*22a0*/  IMAD.WIDE R120, R187, 0x4, R24 ;  /* 0x00000004bb787825 */ /* 0x000fe200078e0218 */
[----:B------:R-:W-:-:S02]  /*22b0*/  ISETP.GE.U32.AND P5, PT, R70, 0x7fffffa7, PT ;  /* 0x7fffffa74600780c */ /* 0x000fc40003fa6070 */
[----:B------:R-:W-:Y:S01]  /*22c0*/  SEL R72, RZ, 0x1fffe, P6 ;  /* 0x0001fffeff487807 */ /* 0x000fe20003000000 */
[----:B------:R-:W-:Y:S01]  /*22d0*/  VIADD R70, R8, 0xffffffc1 ;  /* 0xffffffc108467836 */ /* 0x000fe20000000000 */
[----:B------:R-:W-:Y:S01]  /*22e0*/  ISETP.GE.U32.AND P6, PT, R69, 0x7fffffa8, PT ;  /* 0x7fffffa84500780c */ /* 0x000fe20003fc6070 */
[----:B------:R-:W-:Y:S01]  /*22f0*/  IMAD.WIDE R122, R185, 0x4, R204 ;  /* 0x00000004b97a7825 */ /* 0x000fe200078e02cc */
[----:B------:R-:W-:Y:S02]  /*2300*/  SEL R69, RZ, 0x4, P5 ;  /* 0x00000004ff457807 */ /* 0x000fe40002800000 */
[----:B------:R-:W-:Y:S01]  /*2310*/  ISETP.GE.U32.AND P5, PT, R70, 0x7fffffa2, PT ;  /* 0x7fffffa24600780c */ /* 0x000fe20003fa6070 */
[----:B------:R-:W-:Y:S01]  /*2320*/  IMAD.IADD R71, R71, 0x1, R72 ;  /* 0x0000000147477824 */ /* 0x000fe200078e0248 */
        /* <DEDUP_REMOVED lines=9> */
[--C-:B------:R-:W-:Y:S01]  /*23c0*/  IMAD.WIDE R128, R184, 0x4, R24.reuse ;  /* 0x00000004b8807825 */ /* 0x100fe200078e0218 */
[----:B------:R-:W-:Y:S02]  /*23d0*/  SEL R74, RZ, 0x7fff8, P5 ;  /* 0x0007fff8ff4a7807 */ /* 0x000fe40002800000 */
[----:B------:R-:W-:Y:S01]  /*23e0*/  ISETP.GE.U32.AND P5, PT, R77, 0x7fffffbe, PT ;  /* 0x7fffffbe4d00780c */ /* 0x000fe20003fa6070 */
[----:B------:R-:W-:Y:S01]  /*23f0*/  VIADD R77, R8, 0xffffffdf ;  /* 0xffffffdf084d7836 */ /* 0x000fe20000000000 */
[----:B------:R-:W-:Y:S01]  /*2400*/  SEL R79, RZ, 0x1, P6 ;  /* 0x00000001ff4f7807 */ /* 0x000fe20003000000 */
[----:B------:R-:W-:Y:S01]  /*2410*/  IMAD R15, R15, UR9, RZ ;  /* 0x000000090f0f7c24 */ /* 0x000fe2000f8e02ff */
[----:B------:R-:W-:Y:S01]  /*2420*/  ISETP.GE.U32.AND P6, PT, R78, 0x7fffffbf, PT ;  /* 0x7fffffbf4e00780c */ /* 0x000fe20003fc6070 */
[----:B------:R-:W-:Y:S01]  /*2430*/  VIADD R78, R8, 0xffffffd8 ;  /* 0xffffffd8084e7836 */ /* 0x000fe20000000000 */
[----:B------:R-:W-:Y:S01]  /*2440*/  SEL R80, RZ, 0x1fffe, P5 ;  /* 0x0001fffeff507807 */ /* 0x000fe20002800000 */
[----:B------:R-:W-:Y:S01]  /*2450*/  IMAD R155, R155, UR9, RZ ;  /* 0x000000099b9b7c24 */ /* 0x000fe2000f8e02ff */
[----:B------:R-:W-:Y:S01]  /*2460*/  ISETP.GE.U32.AND P5, PT, R77, 0x7fffffc0, PT ;  /* 0x7fffffc04d00780c */ /* 0x000fe20003fa6070 */
[----:B------:R-:W-:Y:S01]  /*2470*/  IMAD.WIDE R132, R183, 0x4, R24 ;  /* 0x00000004b7847825 */ /* 0x000fe200078e0218 */
[----:B------:R-:W-:-:S02]  /*2480*/  SEL R77, RZ, 0x4, P6 ;  /* 0x00000004ff4d7807 */ /* 0x000fc40003000000 */
[----:B------:R-:W-:Y:S01]  /*2490*/  ISETP.GE.U32.AND P6, PT, R78, 0x7fffffb9, PT ;  /* 0x7fffffb94e00780c */ /* 0x000fe20003fc6070 */
[----:B------:R-:W-:Y:S01]  /*24a0*/  IMAD.IADD R79, R79, 0x1, R80 ;  /* 0x000000014f4f7824 */ /* 0x000fe200078e0250 */
[----:B------:R-:W-:Y:S01]  /*24b0*/  SEL R78, RZ, 0x7fff8, P5 ;  /* 0x0007fff8ff4e7807 */ /* 0x000fe20002800000 */
[----:B------:R-:W-:Y:S01]  /*24c0*/  IMAD R13, R13, UR9, RZ ;  /* 0x000000090d0d7c24 */ /* 0x000fe2000f8e02ff */
        /* <DEDUP_REMOVED lines=9> */
[----:B------:R-:W-:Y:S01]  /*2560*/  IMAD R21, R21, UR9, RZ ;  /* 0x0000000915157c24 */ /* 0x000fe2000f8e02ff */
[----:B------:R-:W-:Y:S01]  /*2570*/  SEL R81, RZ, 0x4, P6 ;  /* 0x00000004ff517807 */ /* 0x000fe20003000000 */
[----:B------:R-:W-:Y:S01]  /*2580*/  IMAD.IADD R83, R83, 0x1, R84 ;  /* 0x0000000153537824 */ /* 0x000fe200078e0254 */
[----:B------:R-:W-:Y:S01]  /*2590*/  ISETP.GE.U32.AND P6, PT, R82, 0x7fffffb5, PT ;  /* 0x7fffffb55200780c */ /* 0x000fe20003fc6070 */
[----:B------:R-:W-:Y:S01]  /*25a0*/  IMAD R22, R22, UR9, RZ ;  /* 0x0000000916167c24 */ /* 0x000fe2000f8e02ff */
        /* <DEDUP_REMOVED lines=19> */
[----:B------:R-:W-:Y:S01]  /*26e0*/  IMAD R17, R17, UR9, RZ ;  /* 0x0000000911117c24 */ /* 0x000fe2000f8e02ff */
[----:B------:R-:W-:Y:S01]  /*26f0*/  SEL R91, RZ, 0x1, P6 ;  /* 0x00000001ff5b7807 */ /* 0x000fe20003000000 */
[----:B------:R-:W-:Y:S01]  /*2700*/  IMAD R18, R18, UR9, RZ ;  /* 0x0000000912127c24 */ /* 0x000fe2000f8e02ff */
[----:B------:R-:W-:Y:S01]  /*2710*/  ISETP.GE.U32.AND P6, PT, R92, 0x7fffffb3, PT ;  /* 0x7fffffb35c00780c */ /* 0x000fe20003fc6070 */
[----:B------:R-:W-:Y:S01]  /*2720*/  IMAD R16, R16, UR9, RZ ;  /* 0x0000000910107c24 */ /* 0x000fe2000f8e02ff */
[----:B------:R-:W-:Y:S01]  /*2730*/  SEL R92, RZ, 0x1fffe, P5 ;  /* 0x0001fffeff5c7807 */ /* 0x000fe20002800000 */
[----:B------:R-:W-:Y:S01]  /*2740*/  VIADD R186, R175, UR8 ;  /* 0x00000008afba7c36 */ /* 0x000fe20008000000 */
[----:B------:R-:W-:Y:S01]  /*2750*/  ISETP.GE.U32.AND P5, PT, R228, 0x7fffffc1, PT ;  /* 0x7fffffc1e400780c */ /* 0x000fe20003fa6070 */
[----:B------:R-:W-:Y:S01]  /*2760*/  IMAD.WIDE R198, R181, 0x4, R24 ;  /* 0x00000004b5c67825 */ /* 0x000fe200078e0218 */
[----:B------:R-:W-:-:S02]  /*2770*/  SEL R89, RZ, 0x4, P6 ;  /* 0x00000004ff597807 */ /* 0x000fc40003000000 */
[----:B------:R-:W-:Y:S01]  /*2780*/  ISETP.GE.U32.AND P6, PT, R95, 0x7fffffb4, PT ;  /* 0x7fffffb45f00780c */ /* 0x000fe20003fc6070 */
[----:B------:R-:W-:Y:S01]  /*2790*/  IMAD.IADD R95, R75, 0x1, R90 ;  /* 0x000000014b5f7824 */ /* 0x000fe200078e025a */
[----:B------:R-:W-:Y:S01]  /*27a0*/  SEL R75, RZ, 0x1, P5 ;  /* 0x00000001ff4b7807 */ /* 0x000fe20002800000 */
[----:B------:R-:W-:Y:S01]  /*27b0*/  IMAD.IADD R91, R91, 0x1, R92 ;  /* 0x000000015b5b7824 */ /* 0x000fe200078e025c */
[----:B------:R-:W-:Y:S01]  /*27c0*/  SEL R90, RZ, 0x7fff8, P6 ;  /* 0x0007fff8ff5a7807 */ /* 0x000fe20003000000 */
[----:B------:R-:W-:Y:S01]  /*27d0*/  IMAD.WIDE R196, R180, 0x4, R204 ;  /* 0x00000004b4c47825 */ /* 0x000fe200078e02cc */
[----:B------:R-:W-:Y:S02]  /*27e0*/  ISETP.GE.U32.AND P6, PT, R179, 0x7fffffa1, PT ;  /* 0x7fffffa1b300780c */ /* 0x000fe40003fc6070 */
[----:B------:R-:W-:Y:S01]  /*27f0*/  LOP3.LUT R98, R98, 0x3, RZ, 0xc0, !PT ;  /* 0x0000000362627812 */ /* 0x000fe200078ec0ff */
[----:B------:R-:W-:Y:S01]  /*2800*/  IMAD.IADD R106, R75, 0x1, R106 ;  /* 0x000000014b6a7824 */ /* 0x000fe200078e026a */
[----:B------:R-:W-:Y:S01]  /*2810*/  SEL R75, RZ, 0x1, P6 ;  /* 0x00000001ff4b7807 */ /* 0x000fe20003000000 */
[----:B------:R-:W-:Y:S01]  /*2820*/  IMAD.WIDE R206, R180, 0x4, R24 ;  /* 0x00000004b4ce7825 */ /* 0x000fe200078e0218 */
[----:B------:R-:W-:-:S02]  /*2830*/  LOP3.LUT R63, R63, 0x3, RZ, 0xc0, !PT ;  /* 0x000000033f3f7812 */ /* 0x000fc400078ec0ff */
[----:B------:R-:W-:Y:S01]  /*2840*/  LOP3.LUT R71, R71, 0x3, RZ, 0xc0, !PT ;  /* 0x0000000347477812 */ /* 0x000fe200078ec0ff */
[----:B------:R-:W-:Y:S01]  /*2850*/  IMAD.IADD R75, R75, 0x1, R76 ;  /* 0x000000014b4b7824 */ /* 0x000fe200078e024c */
[----:B------:R-:W-:Y:S01]  /*2860*/  IADD3 R96, R98, R97, R96 ;  /* 0x0000006162607210 */ /* 0x000fe20007ffe060 */
[----:B------:R-:W-:Y:S01]  /*2870*/  IMAD.WIDE R98, R194, 0x4, R204 ;  /* 0x00000004c2627825 */ /* 0x000fe200078e02cc */
[----:B------:R-:W-:Y:S02]  /*2880*/  LOP3.LUT R67, R67, 0x3, RZ, 0xc0, !PT ;  /* 0x0000000343437812 */ /* 0x000fe400078ec0ff */
[----:B------:R-:W-:Y:S01]  /*2890*/  LOP3.LUT R75, R75, 0x3, RZ, 0xc0, !PT ;  /* 0x000000034b4b7812 */ /* 0x000fe200078ec0ff */
[----:B------:R-:W-:Y:S01]  /*28a0*/  IMAD.SHL.U32 R64, R96, 0x100, RZ ;  /* 0x0000010060407824 */ /* 0x000fe200078e00ff */
[----:B------:R-:W-:Y:S01]  /*28b0*/  LOP3.LUT R91, R91, 0x3, RZ, 0xc0, !PT ;  /* 0x000000035b5b7812 */ /* 0x000fe200078ec0ff */
[----:B------:R-:W-:Y:S01]  /*28c0*/  IMAD.WIDE R96, R195, 0x4, R24 ;  /* 0x00000004c3607825 */ /* 0x000fe200078e0218 */
[----:B------:R-:W-:-:S02]  /*28d0*/  IADD3 R73, R75, R74, R73 ;  /* 0x0000004a4b497210 */ /* 0x000fc40007ffe049 */
[----:B------:R-:W-:Y:S01]  /*28e0*/  IADD3 R9, R63, R62, R9 ;  /* 0x0000003e3f097210 */ /* 0x000fe20007ffe009 */
[----:B------:R-:W-:Y:S01]  /*28f0*/  IMAD.WIDE R74, R233, 0x4, R204 ;  /* 0x00000004e94a7825 */ /* 0x000fe200078e02cc */
[----:B------:R-:W-:Y:S02]  /*2900*/  LOP3.LUT R83, R83, 0x3, RZ, 0xc0, !PT ;  /* 0x0000000353537812 */ /* 0x000fe400078ec0ff */
[----:B------:R-:W-:Y:S01]  /*2910*/  IADD3 R69, R71, R70, R69 ;  /* 0x0000004647457210 */ /* 0x000fe20007ffe045 */
[----:B------:R-:W-:Y:S01]  /*2920*/  IMAD.WIDE R70, R229, 0x4, R204 ;  /* 0x00000004e5467825 */ /* 0x000fe200078e02cc */
[----:B------:R-:W-:Y:S02]  /*2930*/  LOP3.LUT R62, R73, 0xf, RZ, 0xc0, !PT ;  /* 0x0000000f493e7812 */ /* 0x000fe400078ec0ff */
[----:B------:R-:W-:Y:S01]  /*2940*/  IADD3 R65, R67, R66, R65 ;  /* 0x0000004243417210 */ /* 0x000fe20007ffe041 */
[----:B------:R-:W-:Y:S01]  /*2950*/  IMAD.WIDE R72, R229, 0x4, R24 ;  /* 0x00000004e5487825 */ /* 0x000fe200078e0218 */
[----:B------:R-:W-:-:S02]  /*2960*/  LOP3.LUT R87, R87, 0x3, RZ, 0xc0, !PT ;  /* 0x0000000357577812 */ /* 0x000fc400078ec0ff */
[----:B------:R-:W-:Y:S01]  /*2970*/  IADD3 R89, R91, R90, R89 ;  /* 0x0000005a5b597210 */ /* 0x000fe20007ffe059 */
[----:B------:R-:W-:Y:S01]  /*2980*/  IMAD R69, R69, 0x10, R62 ;  /* 0x0000001045457824 */ /* 0x000fe200078e023e */
[----:B------:R-:W-:Y:S01]  /*2990*/  LOP3.LUT R95, R95, 0x3, RZ, 0xc0, !PT ;  /* 0x000000035f5f7812 */ /* 0x000fe200078ec0ff */
[----:B------:R-:W-:Y:S01]  /*29a0*/  IMAD.SHL.U32 R65, R65, 0x100, RZ ;  /* 0x0000010041417824 */ /* 0x000fe200078e00ff */
[----:B------:R-:W-:Y:S01]  /*29b0*/  IADD3 R81, R83, R82, R81 ;  /* 0x0000005253517210 */ /* 0x000fe20007ffe051 */
[----:B------:R-:W-:Y:S01]  /*29c0*/  IMAD.WIDE R82, R214, 0x4, R204 ;  /* 0x00000004d6527825 */ /* 0x000fe200078e02cc */
[----:B------:R-:W-:Y:S02]  /*29d0*/  LOP3.LUT R106, R106, 0x3, RZ, 0xc0, !PT ;  /* 0x000000036a6a7812 */ /* 0x000fe400078ec0ff */
[----:B------:R-:W-:Y:S01]  /*29e0*/  IADD3 R85, R87, R86, R85 ;  /* 0x0000005657557210 */ /* 0x000fe20007ffe055 */
[----:B------:R-:W-:Y:S01]  /*29f0*/  IMAD.SHL.U32 R81, R81, 0x100, RZ ;  /* 0x0000010051517824 */ /* 0x000fe200078e00ff */
[----:B------:R-:W-:Y:S01]  /*2a00*/  LOP3.LUT R62, R89, 0xf, RZ, 0xc0, !PT ;  /* 0x0000000f593e7812 */ /* 0x000fe200078ec0ff */
[----:B------:R-:W-:Y:S01]  /*2a10*/  IMAD.WIDE R86, R213, 0x4, R204 ;  /* 0x00000004d5567825 */ /* 0x000fe200078e02cc */
[----:B------:R-:W-:-:S02]  /*2a20*/  IADD3 R93, R95, R94, R93 ;  /* 0x0000005e5f5d7210 */ /* 0x000fc40007ffe05d */
[----:B------:R-:W-:Y:S01]  /*2a30*/  LOP3.LUT R64, R64, 0xf00, RZ, 0xe2, !PT ;  /* 0x00000f0040407812 */ /* 0x000fe200078ee2ff */
[----:B------:R-:W-:Y:S01]  /*2a40*/  IMAD R85, R85, 0x10, R62 ;  /* 0x0000001055557824 */ /* 0x000fe200078e023e */
[----:B------:R-:W-:Y:S01]  /*2a50*/  LOP3.LUT R102, R102, 0x3, RZ, 0xc0, !PT ;  /* 0x0000000366667812 */ /* 0x000fe200078ec0ff */
[----:B------:R-:W-:Y:S01]  /*2a60*/  IMAD.WIDE R88, R213, 0x4, R24 ;  /* 0x00000004d5587825 */ /* 0x000fe200078e0218 */
[----:B------:R-:W-:Y:S02]  /*2a70*/  IADD3 R104, R106, R105, R104 ;  /* 0x000000696a687210 */ /* 0x000fe40007ffe068 */
[----:B------:R-:W-:Y:S01]  /*2a80*/  LOP3.LUT R79, R79, 0x3, RZ, 0xc0, !PT ;  /* 0x000000034f4f7812 */ /* 0x000fe200078ec0ff */
[----:B------:R-:W-:Y:S01]  /*2a90*/  IMAD R93, R93, 0x1000, R64 ;  /* 0x000010005d5d7824 */ /* 0x000fe200078e0240 */
[----:B------:R-:W-:Y:S01]  /*2aa0*/  IADD3 R100, R102, R101, R100 ;  /* 0x0000006566647210 */ /* 0x000fe20007ffe064 */
[----:B------:R-:W-:Y:S01]  /*2ab0*/  IMAD.WIDE R90, R212, 0x4, R204 ;  /* 0x00000004d45a7825 */ /* 0x000fe200078e02cc */
[----:B------:R-:W-:-:S02]  /*2ac0*/  LOP3.LUT R63, R104, 0xf, RZ, 0xc0, !PT ;  /* 0x0000000f683f7812 */ /* 0x000fc400078ec0ff */
[----:B------:R-:W-:Y:S01]  /*2ad0*/  LOP3.LUT R62, R65, 0xf00, RZ, 0xe2, !PT ;  /* 0x00000f00413e7812 */ /* 0x000fe200078ee2ff */
[----:B------:R-:W-:Y:S01]  /*2ae0*/  IMAD.WIDE R94, R195, 0x4, R204 ;  /* 0x00000004c35e7825 */ /* 0x000fe200078e02cc */
[----:B------:R-:W-:Y:S02]  /*2af0*/  IADD3 R77, R79, R78, R77 ;  /* 0x0000004e4f4d7210 */ /* 0x000fe40007ffe04d */
[----:B------:R-:W-:Y:S01]  /*2b00*/  LOP3.LUT R64, R81, 0xf00, RZ, 0xe2, !PT ;  /* 0x00000f0051407812 */ /* 0x000fe200078ee2ff */
[----:B------:R-:W-:Y:S01]  /*2b10*/  IMAD R100, R100, 0x10, R63 ;  /* 0x0000001064647824 */ /* 0x000fe200078e023f */
[----:B------:R-:W-:Y:S01]  /*2b20*/  LOP3.LUT R66, R69, 0xff, RZ, 0xc0, !PT ;  /* 0x000000ff45427812 */ /* 0x000fe200078ec0ff */
[----:B------:R-:W-:Y:S02]  /*2b30*/  IMAD R9, R9, 0x1000, R62 ;  /* 0x0000100009097824 */ /* 0x000fe400078e023e */
[----:B------:R-:W-:Y:S01]  /*2b40*/  IMAD R77, R77, 0x1000, R64 ;  /* 0x000010004d4d7824 */ /* 0x000fe200078e0240 */
[----:B------:R-:W-:Y:S01]  /*2b50*/  LOP3.LUT R100, R100, 0xff, RZ, 0xc0, !PT ;  /* 0x000000ff64647812 */ /* 0x000fe200078ec0ff */
[----:B------:R-:W-:-:S04]  /*2b60*/  IMAD.WIDE R62, R223, 0x4, R204 ;  /* 0x00000004df3e7825 */ /* 0x000fc800078e02cc */
[----:B------:R-:W-:Y:S01]  /*2b70*/  IMAD.WIDE R64, R223, 0x4, R24 ;  /* 0x00000004df407825 */ /* 0x000fe200078e0218 */
[----:B------:R5:W-:Y:S03]  /*2b80*/  LDGSTS.E [R219+0x8], desc[UR16][R62.64], !P1 ;  /* 0x000080003edb7fae */ /* 0x000be6000c921850 */
[----:B------:R-:W-:Y:S01]  /*2b90*/  IMAD.IADD R215, R9, 0x1, R66 ;  /* 0x0000000109d77824 */ /* 0x000fe200078e0242 */
[----:B------:R5:W-:Y:S01]  /*2ba0*/  LDGSTS.E [R219+0x4008], desc[UR16][R64.64], !P1 ;  /* 0x0400800040db7fae */ /* 0x000be2000c921850 */
[----:B------:R-:W-:Y:S01]  /*2bb0*/  LOP3.LUT R66, R85, 0xff, RZ, 0xc0, !PT ;  /* 0x000000ff55427812 */ /* 0x000fe200078ec0ff */
[----:B------:R-:W-:Y:S01]  /*2bc0*/  IMAD.WIDE R68, R225, 0x4, R24 ;  /* 0x00000004e1447825 */ /* 0x000fe200078e0218 */
[----:B------:R-:W-:-:S03]  /*2bd0*/  ISETP.GT.AND P1, PT, R182, 0x1f, PT ;  /* 0x0000001fb600780c */ /* 0x000fc60003f24270 */
[----:B------:R-:W-:Y:S01]  /*2be0*/  IMAD.IADD R12, R77, 0x1, R66 ;  /* 0x000000014d0c7824 */ /* 0x000fe200078e0242 */
[----:B------:R-:W-:Y:S01]  /*2bf0*/  SEL R9, RZ, 0x4, !P1 ;  /* 0x00000004ff097807 */ /* 0x000fe20004800000 */
[----:B------:R-:W-:Y:S01]  /*2c00*/  IMAD.WIDE R66, R225, 0x4, R204 ;  /* 0x00000004e1427825 */ /* 0x000fe200078e02cc */
[----:B------:R-:W-:Y:S02]  /*2c10*/  ISETP.GE.AND P1, PT, R236, R8, PT ;  /* 0x00000008ec00720c */ /* 0x000fe40003f26270 */
[----:B------:R-:W-:Y:S01]  /*2c20*/  PRMT R215, R215, 0x5410, R12 ;  /* 0x00005410d7d77816 */ /* 0x000fe2000000000c */
[----:B------:R-:W-:Y:S01]  /*2c30*/  IMAD.IADD R93, R93, 0x1, R100 ;  /* 0x000000015d5d7824 */ /* 0x000fe200078e0264 */
[----:B------:R-:W-:Y:S01]  /*2c40*/  SEL R9, R9, RZ, !P1 ;  /* 0x000000ff09097207 */ /* 0x000fe20004800000 */
[----:B------:R5:W-:Y:S01]  /*2c50*/  LDGSTS.E [R219+0xc], desc[UR16][R66.64], !P4 ;  /* 0x0000c00042db7fae */ /* 0x000be2000e121850 */
[----:B------:R-:W-:Y:S01]  /*2c60*/  VIADD R8, R8, 0xfffffff0 ;  /* 0xfffffff008087836 */ /* 0x000fe20000000000 */
[----:B------:R-:W-:Y:S01]  /*2c70*/  LOP3.LUT R12, R2, 0x40, RZ, 0x3c, !PT ;  /* 0x00000040020c7812 */ /* 0x000fe200078e3cff */
[----:B------:R-:W-:Y:S01]  /*2c80*/  IMAD.WIDE R76, R233, 0x4, R24 ;  /* 0x00000004e94c7825 */ /* 0x000fe200078e0218 */
[----:B------:R5:W-:Y:S01]  /*2c90*/  LDGSTS.E [R219+0x400c], desc[UR16][R68.64], !P4 ;  /* 0x0400c00044db7fae */ /* 0x000be2000e121850 */
[----:B------:R-:W-:-:S02]  /*2ca0*/  ISETP.NE.U32.AND P4, PT, R9, RZ, PT ;  /* 0x000000ff0900720c */ /* 0x000fc40003f85070 */
[----:B------:R-:W-:Y:S01]  /*2cb0*/  LOP3.LUT R9, R93, 0xffff, RZ, 0xc0, !PT ;  /* 0x0000ffff5d097812 */ /* 0x000fe200078ec0ff */
[----:B------:R5:W-:Y:S01]  /*2cc0*/  LDGSTS.E [R218], desc[UR16][R70.64], !P2 ;  /* 0x0000000046da7fae */ /* 0x000be2000d121850 */
[----:B------:R-:W-:Y:S01]  /*2cd0*/  ISETP.GE.U32.AND P1, PT, R8, 0x7fffffd1, PT ;  /* 0x7fffffd10800780c */ /* 0x000fe20003f26070 */
[C---:B------:R-:W-:Y:S01]  /*2ce0*/  IMAD.WIDE R78, R237.reuse, 0x4, R204 ;  /* 0x00000004ed4e7825 */ /* 0x040fe200078e02cc */
[--C-:B------:R-:W-:Y:S01]  /*2cf0*/  SHF.R.U32.HI R8, RZ, 0x1, R9.reuse ;  /* 0x00000001ff087819 */ /* 0x100fe20000011609 */
[----:B------:R5:W-:Y:S01]  /*2d00*/  LDGSTS.E [R218+0x4000], desc[UR16][R72.64], !P2 ;  /* 0x0400000048da7fae */ /* 0x000be2000d121850 */
[----:B------:R-:W-:Y:S01]  /*2d10*/  SHF.R.U32.HI R130, RZ, 0x4, R9 ;  /* 0x00000004ff827819 */ /* 0x000fe20000011609 */
[----:B------:R-:W-:Y:S01]  /*2d20*/  IMAD.WIDE R80, R237, 0x4, R24 ;  /* 0x00000004ed507825 */ /* 0x000fe200078e0218 */
[----:B------:R-:W-:Y:S01]  /*2d30*/  LOP3.LUT P2, RZ, R8, 0x1, RZ, 0xc0, !PT ;  /* 0x0000000108ff7812 */ /* 0x000fe2000784c0ff */
[----:B------:R5:W-:Y:S01]  /*2d40*/  LDGSTS.E [R218+0x4], desc[UR16][R74.64], !P3 ;  /* 0x000040004ada7fae */ /* 0x000be2000d921850 */
[----:B------:R-:W-:Y:S01]  /*2d50*/  SHF.R.U32.HI R8, RZ, 0xf, R9 ;  /* 0x0000000fff087819 */ /* 0x000fe20000011609 */
[----:B------:R-:W-:Y:S01]  /*2d60*/  IMAD.WIDE R84, R214, 0x4, R24 ;  /* 0x00000004d6547825 */ /* 0x000fe200078e0218 */
[----:B------:R-:W-:Y:S01]  /*2d70*/  SHF.R.U64 R174, R215, 0x1f, RZ ;  /* 0x0000001fd7ae7819 */ /* 0x000fe200000012ff */
[----:B------:R5:W-:Y:S01]  /*2d80*/  LDGSTS.E [R218+0x4004], desc[UR16][R76.64], !P3 ;  /* 0x040040004cda7fae */ /* 0x000be2000d921850 */
[----:B------:R-:W-:Y:S01]  /*2d90*/  LOP3.LUT P3, RZ, R8, 0x1, RZ, 0xc0, !PT ;  /* 0x0000000108ff7812 */ /* 0x000fe2000786c0ff */
[----:B------:R-:W-:Y:S01]  /*2da0*/  VIADD R217, R12, UR8 ;  /* 0x000000080cd97c36 */ /* 0x000fe20008000000 */
[----:B------:R-:W-:Y:S01]  /*2db0*/  SHF.R.U32.HI R8, RZ, 0xe, R9 ;  /* 0x0000000eff087819 */ /* 0x000fe20000011609 */
[----:B------:R5:W-:Y:S01]  /*2dc0*/  LDGSTS.E [R218+0x8], desc[UR16][R78.64], !P0 ;  /* 0x000080004eda7fae */ /* 0x000be2000c121850 */
[----:B------:R-:W-:Y:S01]  /*2dd0*/  IMAD.WIDE R92, R212, 0x4, R24 ;  /* 0x00000004d45c7825 */ /* 0x000fe200078e0218 */
[----:B------:R-:W-:-:S02]  /*2de0*/  LOP3.LUT R12, R2, 0x50, RZ, 0x3c, !PT ;  /* 0x00000050020c7812 */ /* 0x000fc400078e3cff */
[----:B------:R5:W-:Y:S01]  /*2df0*/  LDGSTS.E [R218+0x4008], desc[UR16][R80.64], !P0 ;  /* 0x0400800050da7fae */ /* 0x000be2000c121850 */
[----:B------:R-:W-:Y:S01]  /*2e00*/  LOP3.LUT P0, RZ, R8, 0x1, RZ, 0xc0, !PT ;  /* 0x0000000108ff7812 */ /* 0x000fe2000780c0ff */
[----:B------:R-:W-:Y:S01]  /*2e10*/  IMAD.WIDE R100, R194, 0x4, R24 ;  /* 0x00000004c2647825 */ /* 0x000fe200078e0218 */
[----:B------:R-:W-:Y:S01]  /*2e20*/  SHF.R.U32.HI R8, RZ, 0xd, R9 ;  /* 0x0000000dff087819 */ /* 0x000fe20000011609 */
[----:B------:R5:W-:Y:S01]  /*2e30*/  LDGSTS.E [R218+0xc], desc[UR16][R82.64], !P1 ;  /* 0x0000c00052da7fae */ /* 0x000be2000c921850 */
[----:B------:R-:W-:Y:S01]  /*2e40*/  SHF.R.U64 R232, R215, 0x1e, RZ ;  /* 0x0000001ed7e87819 */ /* 0x000fe200000012ff */
[----:B------:R-:W-:Y:S01]  /*2e50*/  VIADD R216, R12, UR8 ;  /* 0x000000080cd87c36 */ /* 0x000fe20008000000 */
[----:B------:R-:W-:Y:S01]  /*2e60*/  LOP3.LUT R12, R2, 0x60, RZ, 0x3c, !PT ;  /* 0x00000060020c7812 */ /* 0x000fe200078e3cff */
[----:B------:R5:W-:Y:S01]  /*2e70*/  LDGSTS.E [R218+0x400c], desc[UR16][R84.64], !P1 ;  /* 0x0400c00054da7fae */ /* 0x000be2000c921850 */
[----:B------:R-:W-:Y:S01]  /*2e80*/  LOP3.LUT P1, RZ, R8, 0x1, RZ, 0xc0, !PT ;  /* 0x0000000108ff7812 */ /* 0x000fe2000782c0ff */
[C---:B------:R-:W-:Y:S01]  /*2e90*/  IMAD.WIDE R102, R193.reuse, 0x4, R204 ;  /* 0x00000004c1667825 */ /* 0x040fe200078e02cc */
[----:B------:R-:W-:Y:S01]  /*2ea0*/  SHF.R.U32.HI R8, RZ, 0xc, R9 ;  /* 0x0000000cff087819 */ /* 0x000fe20000011609 */
[----:B------:R5:W-:Y:S02]  /*2eb0*/  LDGSTS.E [R217], desc[UR16][R86.64], P3 ;  /* 0x0000000056d97fae */ /* 0x000be40009921850 */
[----:B------:R-:W-:-:S02]  /*2ec0*/  IMAD.WIDE R104, R193, 0x4, R24 ;  /* 0x00000004c1687825 */ /* 0x000fc400078e0218 */
[----:B------:R5:W-:Y:S01]  /*2ed0*/  LDGSTS.E [R217+0x4000], desc[UR16][R88.64], P3 ;  /* 0x0400000058d97fae */ /* 0x000be20009921850 */
[----:B------:R-:W-:Y:S01]  /*2ee0*/  LOP3.LUT P3, RZ, R8, 0x1, RZ, 0xc0, !PT ;  /* 0x0000000108ff7812 */ /* 0x000fe2000786c0ff */
[----:B------:R-:W-:Y:S01]  /*2ef0*/  IMAD.WIDE R106, R192, 0x4, R204 ;  /* 0x00000004c06a7825 */ /* 0x000fe200078e02cc */
[--C-:B------:R-:W-:Y:S01]  /*2f00*/  SHF.R.U32.HI R8, RZ, 0x9, R9.reuse ;  /* 0x00000009ff087819 */ /* 0x100fe20000011609 */
[----:B------:R5:W-:Y:S02]  /*2f10*/  LDGSTS.E [R217+0x4], desc[UR16][R90.64], P0 ;  /* 0x000040005ad97fae */ /* 0x000be40008121850 */
[----:B------:R-:W-:Y:S02]  /*2f20*/  VIADD R176, R12, UR8 ;  /* 0x000000080cb07c36 */ /* 0x000fe40008000000 */
[----:B------:R5:W-:Y:S01]  /*2f30*/  LDGSTS.E [R217+0x4004], desc[UR16][R92.64], P0 ;  /* 0x040040005cd97fae */ /* 0x000be20008121850 */
[----:B------:R-:W-:Y:S01]  /*2f40*/  LOP3.LUT P0, RZ, R8, 0x1, RZ, 0xc0, !PT ;  /* 0x0000000108ff7812 */ /* 0x000fe2000780c0ff */
[----:B------:R-:W-:Y:S01]  /*2f50*/  IMAD R12, R236, R159, RZ ;  /* 0x0000009fec0c7224 */ /* 0x000fe200078e02ff */
[----:B------:R-:W-:Y:S01]  /*2f60*/  SHF.R.U32.HI R8, RZ, 0xb, R9 ;  /* 0x0000000bff087819 */ /* 0x000fe20000011609 */
[----:B------:R5:W-:Y:S01]  /*2f70*/  LDGSTS.E [R217+0x8], desc[UR16][R94.64], P1 ;  /* 0x000080005ed97fae */ /* 0x000be20008921850 */
[----:B------:R-:W-:-:S03]  /*2f80*/  IMAD.WIDE R200, R178, 0x4, R204 ;  /* 0x00000004b2c87825 */ /* 0x000fc600078e02cc */
[----:B------:R5:W-:Y:S01]  /*2f90*/  LDGSTS.E [R217+0x4008], desc[UR16][R96.64], P1 ;  /* 0x0400800060d97fae */ /* 0x000be20008921850 */
[----:B------:R-:W-:Y:S01]  /*2fa0*/  LOP3.LUT P1, RZ, R8, 0x1, RZ, 0xc0, !PT ;  /* 0x0000000108ff7812 */ /* 0x000fe2000782c0ff */
[----:B------:R-:W-:Y:S01]  /*2fb0*/  IMAD.WIDE R208, R178, 0x4, R24 ;  /* 0x00000004b2d07825 */ /* 0x000fe200078e0218 */
[----:B------:R-:W-:Y:S01]  /*2fc0*/  SHF.R.U32.HI R8, RZ, 0xa, R9 ;  /* 0x0000000aff087819 */ /* 0x000fe20000011609 */
[----:B------:R-:W-:Y:S02]  /*2fd0*/  LDGSTS.E [R217+0xc], desc[UR16][R98.64], P3 ;  /* 0x0000c00062d97fae */ /* 0x000fe40009921850 */
[C---:B------:R-:W-:Y:S02]  /*2fe0*/  IMAD.WIDE R202, R177.reuse, 0x4, R204 ;  /* 0x00000004b1ca7825 */ /* 0x040fe400078e02cc */
[----:B------:R-:W-:Y:S01]  /*2ff0*/  LDGSTS.E [R217+0x400c], desc[UR16][R100.64], P3 ;  /* 0x0400c00064d97fae */ /* 0x000fe20009921850 */
[----:B------:R-:W-:Y:S01]  /*3000*/  LOP3.LUT P3, RZ, R8, 0x1, RZ, 0xc0, !PT ;  /* 0x0000000108ff7812 */ /* 0x000fe2000786c0ff */
[----:B------:R-:W-:Y:S01]  /*3010*/  IMAD.WIDE R210, R177, 0x4, R24 ;  /* 0x00000004b1d27825 */ /* 0x000fe200078e0218 */
[----:B------:R-:W-:-:S03]  /*3020*/  SHF.R.U32.HI R8, RZ, 0x2, R9 ;  /* 0x00000002ff087819 */ /* 0x000fc60000011609 */
[----:B------:R-:W-:Y:S01]  /*3030*/  LDGSTS.E [R216], desc[UR16][R102.64], P1 ;  /* 0x0000000066d87fae */ /* 0x000fe20008921850 */
[----:B------:R-:W-:-:S03]  /*3040*/  VIADD R221, R4, UR8 ;  /* 0x0000000804dd7c36 */ /* 0x000fc60008000000 */
[----:B------:R-:W-:Y:S01]  /*3050*/  LDGSTS.E [R216+0x4000], desc[UR16][R104.64], P1 ;  /* 0x0400000068d87fae */ /* 0x000fe20008921850 */
[----:B------:R-:W-:Y:S02]  /*3060*/  LOP3.LUT P1, RZ, R8, 0x1, RZ, 0xc0, !PT ;  /* 0x0000000108ff7812 */ /* 0x000fe4000782c0ff */
[--C-:B------:R-:W-:Y:S01]  /*3070*/  SHF.R.U32.HI R8, RZ, 0x8, R9.reuse ;  /* 0x00000008ff087819 */ /* 0x100fe20000011609 */
[----:B------:R-:W-:Y:S04]  /*3080*/  LDGSTS.E [R216+0x4], desc[UR16][R106.64], P3 ;  /* 0x000040006ad87fae */ /* 0x000fe80009921850 */
[----:B------:R-:W-:Y:S01]  /*3090*/  LDGSTS.E [R216+0x4004], desc[UR16][R108.64], P3 ;  /* 0x040040006cd87fae */ /* 0x000fe20009921850 */
[----:B------:R-:W-:Y:S02]  /*30a0*/  LOP3.LUT P3, RZ, R8, 0x1, RZ, 0xc0, !PT ;  /* 0x0000000108ff7812 */ /* 0x000fe4000786c0ff */
[----:B------:R-:W-:Y:S01]  /*30b0*/  SHF.R.U32.HI R8, RZ, 0x7, R9 ;  /* 0x00000007ff087819 */ /* 0x000fe20000011609 */
[----:B------:R-:W-:Y:S04]  /*30c0*/  LDGSTS.E [R216+0x8], desc[UR16][R110.64], P0 ;  /* 0x000080006ed87fae */ /* 0x000fe80008121850 */
[----:B------:R-:W-:Y:S01]  /*30d0*/  LDGSTS.E [R216+0x4008], desc[UR16][R112.64], P0 ;  /* 0x0400800070d87fae */ /* 0x000fe20008121850 */
[----:B------:R-:W-:-:S02]  /*30e0*/  LOP3.LUT P0, RZ, R8, 0x1, RZ, 0xc0, !PT ;  /* 0x0000000108ff7812 */ /* 0x000fc4000780c0ff */
[----:B------:R-:W-:-:S03]  /*30f0*/  SHF.R.U32.HI R8, RZ, 0x6, R9 ;  /* 0x00000006ff087819 */ /* 0x000fc60000011609 */
[----:B------:R-:W-:Y:S04]  /*3100*/  LDGSTS.E [R216+0xc], desc[UR16][R114.64], P3 ;  /* 0x0000c00072d87fae */ /* 0x000fe80009921850 */
[----:B------:R-:W-:Y:S01]  /*3110*/  LDGSTS.E [R216+0x400c], desc[UR16][R116.64], P3 ;  /* 0x0400c00074d87fae */ /* 0x000fe20009921850 */
[----:B------:R-:W-:Y:S02]  /*3120*/  LOP3.LUT P3, RZ, R8, 0x1, RZ, 0xc0, !PT ;  /* 0x0000000108ff7812 */ /* 0x000fe4000786c0ff */
[--C-:B------:R-:W-:Y:S01]  /*3130*/  SHF.R.U32.HI R8, RZ, 0x5, R9.reuse ;  /* 0x00000005ff087819 */ /* 0x100fe20000011609 */
[----:B------:R-:W-:Y:S01]  /*3140*/  LDGSTS.E [R176], desc[UR16][R118.64], P0 ;  /* 0x0000000076b07fae */ /* 0x000fe20008121850 */
[----:B------:R-:W-:-:S03]  /*3150*/  SHF.R.U32.HI R9, RZ, 0x3, R9 ;  /* 0x00000003ff097819 */ /* 0x000fc60000011609 */
[----:B------:R-:W-:Y:S01]  /*3160*/  LDGSTS.E [R176+0x4000], desc[UR16][R120.64], P0 ;  /* 0x0400000078b07fae */ /* 0x000fe20008121850 */
[----:B------:R-:W-:Y:S01]  /*3170*/  LOP3.LUT P0, RZ, R8, 0x1, RZ, 0xc0, !PT ;  /* 0x0000000108ff7812 */ /* 0x000fe2000780c0ff */
[----:B------:R-:W-:-:S04]  /*3180*/  IMAD.SHL.U32 R8, R12, 0x4, RZ ;  /* 0x000000040c087824 */ /* 0x000fc800078e00ff */
[----:B------:R-:W-:Y:S04]  /*3190*/  LDGSTS.E [R176+0x4], desc[UR16][R122.64], P3 ;  /* 0x000040007ab07fae */ /* 0x000fe80009921850 */
[----:B------:R-:W-:Y:S01]  /*31a0*/  LDGSTS.E [R176+0x4004], desc[UR16][R124.64], P3 ;  /* 0x040040007cb07fae */ /* 0x000fe20009921850 */
[----:B------:R-:W-:-:S03]  /*31b0*/  IADD3 R172, P3, R8, UR4, RZ ;  /* 0x0000000408ac7c10 */ /* 0x000fc6000ff7e0ff */
[----:B------:R-:W-:Y:S01]  /*31c0*/  LDGSTS.E [R176+0x8], desc[UR16][R126.64], P0 ;  /* 0x000080007eb07fae */ /* 0x000fe20008121850 */
[----:B------:R-:W-:Y:S02]  /*31d0*/  LEA.HI.X.SX32 R157, R12, UR5, 0x2, P3 ;  /* 0x000000050c9d7c11 */ /* 0x000fe400098f16ff */
[-C--:B------:R-:W-:Y:S01]  /*31e0*/  LEA R134, P3, R15, R172.reuse, 0x2 ;  /* 0x000000ac0f867211 */ /* 0x080fe200078610ff */
[----:B------:R-:W-:Y:S01]  /*31f0*/  LDGSTS.E [R176+0x4008], desc[UR16][R128.64], P0 ;  /* 0x0400800080b07fae */ /* 0x000fe20008121850 */
[----:B------:R-:W-:Y:S01]  /*3200*/  LOP3.LUT P0, RZ, R130, 0x1, RZ, 0xc0, !PT ;  /* 0x0000000182ff7812 */ /* 0x000fe2000780c0ff */
[----:B------:R-:W-:Y:S01]  /*3210*/  IMAD.WIDE R130, R183, 0x4, R204 ;  /* 0x00000004b7827825 */ /* 0x000fe200078e02cc */
[----:B------:R-:W-:Y:S02]  /*3220*/  LEA.HI.X.SX32 R135, R15, R157, 0x2, P3 ;  /* 0x0000009d0f877211 */ /* 0x000fe400018f16ff */
[----:B------:R-:W-:-:S04]  /*3230*/  LEA R138, P3, R155, R172, 0x2 ;  /* 0x000000ac9b8a7211 */ /* 0x000fc800078610ff */
[----:B------:R-:W-:Y:S02]  /*3240*/  LEA.HI.X.SX32 R139, R155, R157, 0x2, P3 ;  /* 0x0000009d9b8b7211 */ /* 0x000fe400018f16ff */
[----:B------:R-:W-:-:S03]  /*3250*/  LEA R142, P3, R23, R172, 0x2 ;  /* 0x000000ac178e7211 */ /* 0x000fc600078610ff */
[----:B------:R-:W-:Y:S01]  /*3260*/  LDGSTS.E [R176+0xc], desc[UR16][R130.64], P0 ;  /* 0x0000c00082b07fae */ /* 0x000fe20008121850 */
[-C--:B------:R-:W-:Y:S02]  /*3270*/  LEA.HI.X.SX32 R143, R23, R157.reuse, 0x2, P3 ;  /* 0x0000009d178f7211 */ /* 0x080fe400018f16ff */
[-C--:B------:R-:W-:Y:S01]  /*3280*/  LEA R146, P3, R21, R172.reuse, 0x2 ;  /* 0x000000ac15927211 */ /* 0x080fe200078610ff */
[----:B------:R-:W-:Y:S01]  /*3290*/  LDGSTS.E [R176+0x400c], desc[UR16][R132.64], P0 ;  /* 0x0400c00084b07fae */ /* 0x000fe20008121850 */
[-C--:B------:R-:W-:Y:S02]  /*32a0*/  LEA R136, P0, R13, R172.reuse, 0x2 ;  /* 0x000000ac0d887211 */ /* 0x080fe400078010ff */
[-C--:B------:R-:W-:Y:S02]  /*32b0*/  LEA.HI.X.SX32 R147, R21, R157.reuse, 0x2, P3 ;  /* 0x0000009d15937211 */ /* 0x080fe400018f16ff */
[----:B------:R-:W-:Y:S02]  /*32c0*/  LEA.HI.X.SX32 R137, R13, R157, 0x2, P0 ;  /* 0x0000009d0d897211 */ /* 0x000fe400000f16ff */
[----:B------:R-:W-:-:S02]  /*32d0*/  LEA R140, P0, R153, R172, 0x2 ;  /* 0x000000ac998c7211 */ /* 0x000fc400078010ff */
[-C--:B------:R-:W-:Y:S02]  /*32e0*/  LEA R150, P3, R14, R172.reuse, 0x2 ;  /* 0x000000ac0e967211 */ /* 0x080fe400078610ff */
[-C--:B------:R-:W-:Y:S02]  /*32f0*/  LEA.HI.X.SX32 R141, R153, R157.reuse, 0x2, P0 ;  /* 0x0000009d998d7211 */ /* 0x080fe400000f16ff */
        /* <DEDUP_REMOVED lines=8> */
[----:B------:R-:W-:Y:S02]  /*3380*/  LEA R166, P3, R19, R172, 0x2 ;  /* 0x000000ac13a67211 */ /* 0x000fe400078610ff */
[----:B------:R-:W-:-:S02]  /*3390*/  LEA.HI.X.SX32 R161, R156, R157, 0x2, P0 ;  /* 0x0000009d9ca17211 */ /* 0x000fc400000f16ff */
[CC--:B------:R-:W-:Y:S02]  /*33a0*/  LEA R164, P0, R152.reuse, R172.reuse, 0x2 ;  /* 0x000000ac98a47211 */ /* 0x0c0fe400078010ff */
[-C--:B------:R-:W-:Y:S02]  /*33b0*/  LEA.HI.X.SX32 R167, R19, R157.reuse, 0x2, P3 ;  /* 0x0000009d13a77211 */ /* 0x080fe400018f16ff */
[CC--:B------:R-:W-:Y:S02]  /*33c0*/  LEA R170, P3, R17.reuse, R172.reuse, 0x2 ;  /* 0x000000ac11aa7211 */ /* 0x0c0fe400078610ff */
[-C--:B------:R-:W-:Y:S02]  /*33d0*/  LEA.HI.X.SX32 R165, R152, R157.reuse, 0x2, P0 ;  /* 0x0000009d98a57211 */ /* 0x080fe400000f16ff */
[----:B------:R-:W-:Y:S02]  /*33e0*/  LEA R168, P0, R18, R172, 0x2 ;  /* 0x000000ac12a87211 */ /* 0x000fe400078010ff */
[----:B------:R-:W-:-:S02]  /*33f0*/  LEA.HI.X.SX32 R171, R17, R157, 0x2, P3 ;  /* 0x0000009d11ab7211 */ /* 0x000fc400018f16ff */
[----:B------:R-:W-:Y:S01]  /*3400*/  LOP3.LUT P3, RZ, R9, 0x1, RZ, 0xc0, !PT ;  /* 0x0000000109ff7812 */ /* 0x000fe2000786c0ff */
[----:B------:R-:W-:Y:S01]  /*3410*/  IMAD.SHL.U32 R9, R158, 0x20, RZ ;  /* 0x000000209e097824 */ /* 0x000fe200078e00ff */
[----:B------:R-:W-:Y:S02]  /*3420*/  LEA.HI.X.SX32 R169, R18, R157, 0x2, P0 ;  /* 0x0000009d12a97211 */ /* 0x000fe400000f16ff */
[----:B------:R-:W-:Y:S01]  /*3430*/  LEA R172, P0, R16, R172, 0x2 ;  /* 0x000000ac10ac7211 */ /* 0x000fe200078010ff */
[----:B-1----:R-:W-:-:S03]  /*3440*/  IMAD.WIDE R24, R9, 0x4, R24 ;  /* 0x0000000409187825 */ /* 0x002fc600078e0218 */
[----:B------:R-:W-:Y:S01]  /*3450*/  LEA.HI.X.SX32 R173, R16, R157, 0x2, P0 ;  /* 0x0000009d10ad7211 */ /* 0x000fe200000f16ff */
[----:B--2---:R-:W-:Y:S01]  /*3460*/  IMAD.WIDE R26, R9, 0x4, R26 ;  /* 0x00000004091a7825 */ /* 0x004fe200078e021a */
[----:B------:R-:W-:Y:S02]  /*3470*/  LOP3.LUT P0, RZ, R174, 0x1, RZ, 0xc0, !PT ;  /* 0x00000001aeff7812 */ /* 0x000fe4000780c0ff */
[----:B------:R-:W-:Y:S01]  /*3480*/  LOP3.LUT R157, R4, 0x40, RZ, 0x3c, !PT ;  /* 0x00000040049d7812 */ /* 0x000fe200078e3cff */
[----:B------:R-:W-:-:S04]  /*3490*/  IMAD.WIDE R174, R181, 0x4, R204 ;  /* 0x00000004b5ae7825 */ /* 0x000fc800078e02cc */
[----:B------:R-:W-:Y:S01]  /*34a0*/  VIADD R157, R157, UR8 ;  /* 0x000000089d9d7c36 */ /* 0x000fe20008000000 */
[----:B------:R-:W-:Y:S01]  /*34b0*/  LDGSTS.E [R186], desc[UR16][R174.64], P3 ;  /* 0x00000000aeba7fae */ /* 0x000fe20009921850 */
[----:B------:R-:W-:-:S03]  /*34c0*/  IMAD.WIDE R204, R9, 0x4, R204 ;  /* 0x0000000409cc7825 */ /* 0x000fc600078e02cc */
[----:B------:R-:W-:Y:S01]  /*34d0*/  LDGSTS.E [R186+0x4000], desc[UR16][R198.64], P3 ;  /* 0x04000000c6ba7fae */ /* 0x000fe20009921850 */
[----:B---3--:R-:W-:-:S03]  /*34e0*/  IMAD.WIDE R28, R9, 0x4, R28 ;  /* 0x00000004091c7825 */ /* 0x008fc600078e021c */
[----:B------:R-:W-:Y:S01]  /*34f0*/  LDGSTS.E [R186+0x4], desc[UR16][R196.64], P1 ;  /* 0x00004000c4ba7fae */ /* 0x000fe20008921850 */
[----:B----4-:R-:W-:-:S03]  /*3500*/  IMAD.WIDE R30, R9, 0x4, R30 ;  /* 0x00000004091e7825 */ /* 0x010fc600078e021e */
[----:B------:R-:W-:Y:S01]  /*3510*/  LDGSTS.E [R186+0x4004], desc[UR16][R206.64], P1 ;  /* 0x04004000ceba7fae */ /* 0x000fe20008921850 */
[----:B-----5:R-:W-:-:S03]  /*3520*/  IMAD.WIDE R32, R9, 0x4, R32 ;  /* 0x0000000409207825 */ /* 0x020fc600078e0220 */
[----:B------:R-:W-:Y:S01]  /*3530*/  LDGSTS.E [R186+0x8], desc[UR16][R200.64], P2 ;  /* 0x00008000c8ba7fae */ /* 0x000fe20009121850 */
[----:B------:R-:W-:-:S03]  /*3540*/  IMAD.WIDE R34, R9, 0x4, R34 ;  /* 0x0000000409227825 */ /* 0x000fc600078e0222 */
[----:B------:R-:W-:Y:S01]  /*3550*/  LDGSTS.E [R186+0x4008], desc[UR16][R208.64], P2 ;  /* 0x04008000d0ba7fae */ /* 0x000fe20009121850 */
[----:B------:R-:W-:Y:S01]  /*3560*/  LOP3.LUT P2, RZ, R232, 0x1, RZ, 0xc0, !PT ;  /* 0x00000001e8ff7812 */ /* 0x000fe2000784c0ff */
[----:B------:R-:W-:Y:S01]  /*3570*/  IMAD.WIDE R36, R9, 0x4, R36 ;  /* 0x0000000409247825 */ /* 0x000fe200078e0224 */
[----:B------:R-:W-:Y:S01]  /*3580*/  SHF.R.U64 R232, R215, 0x1d, RZ ;  /* 0x0000001dd7e87819 */ /* 0x000fe200000012ff */
[----:B------:R-:W-:Y:S02]  /*3590*/  LDGSTS.E [R186+0xc], desc[UR16][R202.64], !P5 ;  /* 0x0000c000caba7fae */ /* 0x000fe4000e921850 */
[C---:B------:R-:W-:Y:S01]  /*35a0*/  IMAD.WIDE R38, R9.reuse, 0x4, R38 ;  /* 0x0000000409267825 */ /* 0x040fe200078e0226 */
[----:B------:R-:W-:Y:S01]  /*35b0*/  LOP3.LUT P1, RZ, R232, 0x1, RZ, 0xc0, !PT ;  /* 0x00000001e8ff7812 */ /* 0x000fe2000782c0ff */
[----:B------:R-:W-:Y:S02]  /*35c0*/  LDGSTS.E [R186+0x400c], desc[UR16][R210.64], !P5 ;  /* 0x0400c000d2ba7fae */ /* 0x000fe4000e921850 */
[----:B------:R-:W-:-:S02]  /*35d0*/  IMAD.WIDE R40, R9, 0x4, R40 ;  /* 0x0000000409287825 */ /* 0x000fc400078e0228 */
[----:B------:R-:W0:Y:S02]  /*35e0*/  LDGDEPBAR ;  /* 0x00000000000079af */ /* 0x000e240000000000 */
[C---:B------:R-:W-:Y:S02]  /*35f0*/  IMAD.WIDE R42, R9.reuse, 0x4, R42 ;  /* 0x00000004092a7825 */ /* 0x040fe400078e022a */
[----:B------:R-:W-:Y:S02]  /*3600*/  LDGSTS.E [R221+0x18000], desc[UR16][R134.64], P4 ;  /* 0x1800000086dd7fae */ /* 0x000fe4000a121850 */
[C---:B------:R-:W-:Y:S02]  /*3610*/  IMAD.WIDE R44, R9.reuse, 0x4, R44 ;  /* 0x00000004092c7825 */ /* 0x040fe400078e022c */
[----:B------:R-:W-:Y:S02]  /*3620*/  LDGSTS.E [R221+0x18400], desc[UR16][R136.64], P4 ;  /* 0x1840000088dd7fae */ /* 0x000fe4000a121850 */
[----:B------:R-:W-:-:S02]  /*3630*/  IMAD.WIDE R46, R9, 0x4, R46 ;  /* 0x00000004092e7825 */ /* 0x000fc400078e022e */
[----:B------:R-:W-:Y:S02]  /*3640*/  LDGSTS.E [R221+0x18800], desc[UR16][R138.64], P4 ;  /* 0x188000008add7fae */ /* 0x000fe4000a121850 */
        /* <DEDUP_REMOVED lines=27> */
[----:B------:R-:W0:Y:S02]  /*3800*/  LDGDEPBAR ;  /* 0x00000000000079af */ /* 0x000e240000000000 */
[C---:B------:R-:W-:Y:S01]  /*3810*/  IMAD.WIDE R76, R9.reuse, 0x4, R76 ;  /* 0x00000004094c7825 */ /* 0x040fe200078e024c */
[----:B------:R-:W-:Y:S03]  /*3820*/  BAR.SYNC.DEFER_BLOCKING 0x0 ;  /* 0x0000000000007b1d */ /* 0x000fe60000010000 */
[----:B------:R-:W-:-:S04]  /*3830*/  IMAD.WIDE R78, R9, 0x4, R78 ;  /* 0x00000004094e7825 */ /* 0x000fc800078e024e */
[----:B------:R-:W-:-:S04]  /*3840*/  IMAD.WIDE R80, R9, 0x4, R80 ;  /* 0x0000000409507825 */ /* 0x000fc800078e0250 */
[----:B------:R-:W-:-:S04]  /*3850*/  IMAD.WIDE R82, R9, 0x4, R82 ;  /* 0x0000000409527825 */ /* 0x000fc800078e0252 */
[----:B------:R-:W-:-:S04]  /*3860*/  IMAD.WIDE R84, R9, 0x4, R84 ;  /* 0x0000000409547825 */ /* 0x000fc800078e0254 */
[----:B------:R-:W-:-:S04]  /*3870*/  IMAD.WIDE R86, R9, 0x4, R86 ;  /* 0x0000000409567825 */ /* 0x000fc800078e0256 */
[C---:B------:R-:W-:Y:S01]  /*3880*/  IMAD.WIDE R88, R9.reuse, 0x4, R88 ;  /* 0x0000000409587825 */ /* 0x040fe200078e0258 */
[----:B------:R-:W-:Y:S01]  /*3890*/  @!PT LDS RZ, [RZ] ;  /* 0x00000000fffff984 */ /* 0x000fe20000000800 */
[----:B------:R-:W-:Y:S01]  /*38a0*/  @!PT LDS RZ, [RZ] ;  /* 0x00000000fffff984 */ /* 0x000fe20000000800 */
[----:B------:R-:W-:Y:S01]  /*38b0*/  @!PT LDS RZ, [RZ] ;  /* 0x00000000fffff984 */ /* 0x000fe20000000800 */
[----:B------:R-:W-:Y:S03]  /*38c0*/  LDGSTS.E [R224+0x8000], desc[UR16][R204.64], P0 ;  /* 0x08000000cce07fae */ /* 0x000fe60008121850 */
[C---:B------:R-:W-:Y:S01]  /*38d0*/  IMAD.WIDE R90, R9.reuse, 0x4, R90 ;  /* 0x00000004095a7825 */ /* 0x040fe200078e025a */
[----:B------:R1:W-:Y:S01]  /*38e0*/  LDGSTS.E [R224+0xc000], desc[UR16][R24.64], P0 ;  /* 0x0c00000018e07fae */ /* 0x0003e20008121850 */
[----:B------:R-:W-:Y:S02]  /*38f0*/  ISETP.GT.AND P0, PT, R182, 0x3f, PT ;  /* 0x0000003fb600780c */ /* 0x000fe40003f04270 */
[C---:B------:R-:W-:Y:S01]  /*3900*/  IMAD.WIDE R92, R9.reuse, 0x4, R92 ;  /* 0x00000004095c7825 */ /* 0x040fe200078e025c */
[----:B------:R2:W-:Y:S03]  /*3910*/  LDGSTS.E [R224+0x8004], desc[UR16][R26.64], P2 ;  /* 0x080040001ae07fae */ /* 0x0005e60009121850 */
[----:B------:R-:W-:Y:S01]  /*3920*/  IMAD.WIDE R94, R9, 0x4, R94 ;  /* 0x00000004095e7825 */ /* 0x000fe200078e025e */
[----:B------:R3:W-:Y:S01]  /*3930*/  LDGSTS.E [R224+0xc004], desc[UR16][R28.64], P2 ;  /* 0x0c0040001ce07fae */ /* 0x0007e20009121850 */
[----:B------:R-:W-:-:S02]  /*3940*/  ISETP.GE.AND P2, PT, R236, R228, PT ;  /* 0x000000e4ec00720c */ /* 0x000fc40003f46270 */
[----:B------:R-:W-:Y:S01]  /*3950*/  IMAD.WIDE R96, R9, 0x4, R96 ;  /* 0x0000000409607825 */ /* 0x000fe200078e0260 */
[----:B-1----:R-:W-:Y:S01]  /*3960*/  SHF.R.U64 R25, R215, 0x1c, RZ ;  /* 0x0000001cd7197819 */ /* 0x002fe200000012ff */
[----:B------:R1:W-:Y:S01]  /*3970*/  LDGSTS.E [R224+0x8008], desc[UR16][R30.64], P1 ;  /* 0x080080001ee07fae */ /* 0x0003e20008921850 */
[----:B------:R-:W-:Y:S01]  /*3980*/  SEL R24, RZ, 0x4, P2 ;  /* 0x00000004ff187807 */ /* 0x000fe20001000000 */
[----:B------:R-:W-:Y:S01]  /*3990*/  IMAD.WIDE R98, R9, 0x4, R98 ;  /* 0x0000000409627825 */ /* 0x000fe200078e0262 */
[----:B------:R-:W-:Y:S01]  /*39a0*/  LOP3.LUT P5, RZ, R25, 0x1, RZ, 0xc0, !PT ;  /* 0x0000000119ff7812 */ /* 0x000fe200078ac0ff */
[----:B------:R4:W-:Y:S01]  /*39b0*/  LDGSTS.E [R224+0xc008], desc[UR16][R32.64], P1 ;  /* 0x0c00800020e07fae */ /* 0x0009e20008921850 */
[----:B------:R-:W-:Y:S01]  /*39c0*/  SEL R24, R24, RZ, P0 ;  /* 0x000000ff18187207 */ /* 0x000fe20000000000 */
[----:B------:R-:W-:Y:S01]  /*39d0*/  IMAD.WIDE R100, R9, 0x4, R100 ;  /* 0x0000000409647825 */ /* 0x000fe200078e0264 */
[----:B------:R-:W-:Y:S02]  /*39e0*/  SHF.R.U64 R25, R215, 0x1b, RZ ;  /* 0x0000001bd7197819 */ /* 0x000fe400000012ff */
[----:B--2---:R-:W-:-:S02]  /*39f0*/  CS2R R26, SRZ ;  /* 0x00000000001a7805 */ /* 0x004fc4000001ff00 */
[----:B------:R-:W-:Y:S01]  /*3a00*/  ISETP.NE.U32.AND P0, PT, R24, RZ, PT ;  /* 0x000000ff1800720c */ /* 0x000fe20003f05070 */
[----:B------:R-:W-:Y:S01]  /*3a10*/  IMAD.WIDE R102, R9, 0x4, R102 ;  /* 0x0000000409667825 */ /* 0x000fe200078e0266 */
[----:B------:R-:W-:Y:S02]  /*3a20*/  SHF.R.U64 R24, R215, 0x1a, RZ ;  /* 0x0000001ad7187819 */ /* 0x000fe400000012ff */
[----:B---3--:R-:W-:Y:S02]  /*3a30*/  CS2R R28, SRZ ;  /* 0x00000000001c7805 */ /* 0x008fe4000001ff00 */
[----:B------:R-:W-:Y:S01]  /*3a40*/  LOP3.LUT P4, RZ, R25, 0x1, RZ, 0xc0, !PT ;  /* 0x0000000119ff7812 */ /* 0x000fe2000788c0ff */
[----:B------:R-:W-:Y:S01]  /*3a50*/  IMAD.WIDE R104, R9, 0x4, R104 ;  /* 0x0000000409687825 */ /* 0x000fe200078e0268 */
[----:B------:R-:W-:Y:S01]  /*3a60*/  LOP3.LUT P3, RZ, R24, 0x1, RZ, 0xc0, !PT ;  /* 0x0000000118ff7812 */ /* 0x000fe2000786c0ff */
[----:B------:R2:W-:Y:S01]  /*3a70*/  LDGSTS.E [R224+0x800c], desc[UR16][R34.64], P5 ;  /* 0x0800c00022e07fae */ /* 0x0005e2000a921850 */
[----:B------:R-:W-:Y:S01]  /*3a80*/  SHF.R.U64 R24, R215, 0x18, RZ ;  /* 0x00000018d7187819 */ /* 0x000fe200000012ff */
[----:B------:R-:W-:Y:S01]  /*3a90*/  IMAD.WIDE R106, R9, 0x4, R106 ;  /* 0x00000004096a7825 */ /* 0x000fe200078e026a */
[----:B------:R-:W-:Y:S01]  /*3aa0*/  SHF.R.U64 R25, R215, 0x19, RZ ;  /* 0x00000019d7197819 */ /* 0x000fe200000012ff */
[----:B------:R3:W-:Y:S01]  /*3ab0*/  LDGSTS.E [R224+0xc00c], desc[UR16][R36.64], P5 ;  /* 0x0c00c00024e07fae */ /* 0x0007e2000a921850 */
[----:B------:R-:W-:Y:S01]  /*3ac0*/  LOP3.LUT P1, RZ, R24, 0x1, RZ, 0xc0, !PT ;  /* 0x0000000118ff7812 */ /* 0x000fe2000782c0ff */
[----:B------:R-:W-:Y:S01]  /*3ad0*/  IMAD.WIDE R108, R9, 0x4, R108 ;  /* 0x00000004096c7825 */ /* 0x000fe200078e026c */
[----:B------:R-:W-:-:S02]  /*3ae0*/  SHF.R.U64 R24, R215, 0x17, RZ ;  /* 0x00000017d7187819 */ /* 0x000fc400000012ff */
[----:B-1----:R-:W-:Y:S02]  /*3af0*/  CS2R R30, SRZ ;  /* 0x00000000001e7805 */ /* 0x002fe4000001ff00 */
[----:B------:R-:W-:Y:S01]  /*3b00*/  LOP3.LUT P2, RZ, R25, 0x1, RZ, 0xc0, !PT ;  /* 0x0000000119ff7812 */ /* 0x000fe2000784c0ff */
[----:B------:R1:W-:Y:S01]  /*3b10*/  LDGSTS.E [R220+0x8000], desc[UR16][R38.64], P4 ;  /* 0x0800000026dc7fae */ /* 0x0003e2000a121850 */
[----:B------:R-:W-:Y:S01]  /*3b20*/  LOP3.LUT P5, RZ, R24, 0x1, RZ, 0xc0, !PT ;  /* 0x0000000118ff7812 */ /* 0x000fe200078ac0ff */
[----:B------:R-:W-:Y:S01]  /*3b30*/  IMAD.WIDE R110, R9, 0x4, R110 ;  /* 0x00000004096e7825 */ /* 0x000fe200078e026e */
[C---:B------:R-:W-:Y:S01]  /*3b40*/  SHF.R.U64 R24, R215.reuse, 0x16, RZ ;  /* 0x00000016d7187819 */ /* 0x040fe200000012ff */
[----:B------:R5:W-:Y:S01]  /*3b50*/  LDGSTS.E [R220+0xc000], desc[UR16][R40.64], P4 ;  /* 0x0c00000028dc7fae */ /* 0x000be2000a121850 */
[----:B------:R-:W-:Y:S01]  /*3b60*/  SHF.R.U64 R25, R215, 0x6, RZ ;  /* 0x00000006d7197819 */ /* 0x000fe200000012ff */
[----:B------:R-:W-:Y:S01]  /*3b70*/  IMAD.WIDE R112, R9, 0x4, R112 ;  /* 0x0000000409707825 */ /* 0x000fe200078e0270 */
[----:B------:R-:W-:Y:S01]  /*3b80*/  LOP3.LUT P4, RZ, R24, 0x1, RZ, 0xc0, !PT ;  /* 0x0000000118ff7812 */ /* 0x000fe2000788c0ff */
[----:B------:R5:W-:Y:S01]  /*3b90*/  LDGSTS.E [R220+0x8004], desc[UR16][R42.64], P3 ;  /* 0x080040002adc7fae */ /* 0x000be20009921850 */
[----:B------:R-:W-:Y:S01]  /*3ba0*/  SHF.R.U64 R24, R215, 0x15, RZ ;  /* 0x00000015d7187819 */ /* 0x000fe200000012ff */
[C---:B------:R-:W-:Y:S01]  /*3bb0*/  IMAD.WIDE R114, R9.reuse, 0x4, R114 ;  /* 0x0000000409727825 */ /* 0x040fe200078e0272 */
[----:B----4-:R-:W-:Y:S01]  /*3bc0*/  CS2R R32, SRZ ;  /* 0x0000000000207805 */ /* 0x010fe2000001ff00 */
[----:B------:R4:W-:Y:S01]  /*3bd0*/  LDGSTS.E [R220+0xc004], desc[UR16][R44.64], P3 ;  /* 0x0c0040002cdc7fae */ /* 0x0009e20009921850 */
[----:B------:R-:W-:Y:S01]  /*3be0*/  LOP3.LUT P3, RZ, R24, 0x1, RZ, 0xc0, !PT ;  /* 0x0000000118ff7812 */ /* 0x000fe2000786c0ff */
[----:B------:R-:W-:Y:S01]  /*3bf0*/  IMAD.WIDE R116, R9, 0x4, R116 ;  /* 0x0000000409747825 */ /* 0x000fe200078e0274 */
[----:B------:R-:W-:Y:S01]  /*3c00*/  SHF.R.U64 R24, R215, 0x14, RZ ;  /* 0x00000014d7187819 */ /* 0x000fe200000012ff */
[----:B------:R4:W-:Y:S01]  /*3c10*/  LDGSTS.E [R220+0x8008], desc[UR16][R46.64], P2 ;  /* 0x080080002edc7fae */ /* 0x0009e20009121850 */
[----:B--2---:R-:W-:Y:S01]  /*3c20*/  CS2R R34, SRZ ;  /* 0x0000000000227805 */ /* 0x004fe2000001ff00 */
[C---:B------:R-:W-:Y:S01]  /*3c30*/  IMAD.WIDE R118, R9.reuse, 0x4, R118 ;  /* 0x0000000409767825 */ /* 0x040fe200078e0276 */
[----:B---3--:R-:W-:Y:S01]  /*3c40*/  CS2R R36, SRZ ;  /* 0x0000000000247805 */ /* 0x008fe2000001ff00 */
[----:B------:R2:W-:Y:S01]  /*3c50*/  LDGSTS.E [R220+0xc008], desc[UR16][R48.64], P2 ;  /* 0x0c00800030dc7fae */ /* 0x0005e20009121850 */
[----:B------:R-:W-:Y:S01]  /*3c60*/  LOP3.LUT P2, RZ, R24, 0x1, RZ, 0xc0, !PT ;  /* 0x0000000118ff7812 */ /* 0x000fe2000784c0ff */
[----:B------:R-:W-:Y:S01]  /*3c70*/  IMAD.WIDE R120, R9, 0x4, R120 ;  /* 0x0000000409787825 */ /* 0x000fe200078e0278 */
[----:B------:R-:W-:Y:S01]  /*3c80*/  SHF.R.U64 R24, R215, 0x13, RZ ;  /* 0x00000013d7187819 */ /* 0x000fe200000012ff */
[----:B------:R-:W-:Y:S01]  /*3c90*/  LDGSTS.E [R220+0x800c], desc[UR16][R50.64], P1 ;  /* 0x0800c00032dc7fae */ /* 0x000fe20008921850 */
[----:B-1----:R-:W-:Y:S01]  /*3ca0*/  CS2R R38, SRZ ;  /* 0x0000000000267805 */ /* 0x002fe2000001ff00 */
[C---:B------:R-:W-:Y:S01]  /*3cb0*/  IMAD.WIDE R122, R9.reuse, 0x4, R122 ;  /* 0x00000004097a7825 */ /* 0x040fe200078e027a */
[----:B-----5:R-:W-:Y:S01]  /*3cc0*/  CS2R R40, SRZ ;  /* 0x0000000000287805 */ /* 0x020fe2000001ff00 */
[----:B------:R-:W-:Y:S01]  /*3cd0*/  LDGSTS.E [R220+0xc00c], desc[UR16][R52.64], P1 ;  /* 0x0c00c00034dc7fae */ /* 0x000fe20008921850 */
[----:B------:R-:W-:Y:S01]  /*3ce0*/  LOP3.LUT P1, RZ, R24, 0x1, RZ, 0xc0, !PT ;  /* 0x0000000118ff7812 */ /* 0x000fe2000782c0ff */
[----:B------:R-:W-:Y:S01]  /*3cf0*/  IMAD.WIDE R124, R9, 0x4, R124 ;  /* 0x00000004097c7825 */ /* 0x000fe200078e027c */
[----:B------:R-:W-:Y:S01]  /*3d00*/  SHF.R.U64 R24, R215, 0x12, RZ ;  /* 0x00000012d7187819 */ /* 0x000fe200000012ff */
[----:B------:R-:W-:Y:S01]  /*3d10*/  LDGSTS.E [R219+0x8000], desc[UR16][R54.64], P5 ;  /* 0x0800000036db7fae */ /* 0x000fe2000a921850 */
[----:B------:R-:W-:Y:S01]  /*3d20*/  CS2R R42, SRZ ;  /* 0x00000000002a7805 */ /* 0x000fe2000001ff00 */
[C---:B------:R-:W-:Y:S01]  /*3d30*/  IMAD.WIDE R126, R9.reuse, 0x4, R126 ;  /* 0x00000004097e7825 */ /* 0x040fe200078e027e */
[----:B----4-:R-:W-:Y:S01]  /*3d40*/  CS2R R44, SRZ ;  /* 0x00000000002c7805 */ /* 0x010fe2000001ff00 */
[----:B------:R1:W-:Y:S01]  /*3d50*/  LDGSTS.E [R219+0xc000], desc[UR16][R56.64], P5 ;  /* 0x0c00000038db7fae */ /* 0x0003e2000a921850 */
[----:B------:R-:W-:Y:S01]  /*3d60*/  LOP3.LUT P5, RZ, R24, 0x1, RZ, 0xc0, !PT ;  /* 0x0000000118ff7812 */ /* 0x000fe200078ac0ff */
[----:B------:R-:W-:Y:S01]  /*3d70*/  IMAD.WIDE R128, R9, 0x4, R128 ;  /* 0x0000000409807825 */ /* 0x000fe200078e0280 */
[----:B------:R-:W-:Y:S01]  /*3d80*/  SHF.R.U64 R24, R215, 0x11, RZ ;  /* 0x00000011d7187819 */ /* 0x000fe200000012ff */
[----:B------:R3:W-:Y:S01]  /*3d90*/  LDGSTS.E [R219+0x8004], desc[UR16][R58.64], P4 ;  /* 0x080040003adb7fae */ /* 0x0007e2000a121850 */
[----:B------:R-:W-:Y:S01]  /*3da0*/  CS2R R46, SRZ ;  /* 0x00000000002e7805 */ /* 0x000fe2000001ff00 */
[C---:B------:R-:W-:Y:S01]  /*3db0*/  IMAD.WIDE R130, R9.reuse, 0x4, R130 ;  /* 0x0000000409827825 */ /* 0x040fe200078e0282 */
[----:B--2---:R-:W-:Y:S01]  /*3dc0*/  CS2R R48, SRZ ;  /* 0x0000000000307805 */ /* 0x004fe2000001ff00 */
[----:B------:R2:W-:Y:S01]  /*3dd0*/  LDGSTS.E [R219+0xc004], desc[UR16][R60.64], P4 ;  /* 0x0c0040003cdb7fae */ /* 0x0005e2000a121850 */
[----:B------:R-:W-:Y:S01]  /*3de0*/  LOP3.LUT P4, RZ, R24, 0x1, RZ, 0xc0, !PT ;  /* 0x0000000118ff7812 */ /* 0x000fe2000788c0ff */
[----:B------:R-:W-:Y:S01]  /*3df0*/  IMAD.WIDE R132, R9, 0x4, R132 ;  /* 0x0000000409847825 */ /* 0x000fe200078e0284 */
[----:B------:R-:W-:Y:S01]  /*3e00*/  SHF.R.U64 R24, R215, 0x10, RZ ;  /* 0x00000010d7187819 */ /* 0x000fe200000012ff */
[----:B------:R4:W-:Y:S01]  /*3e10*/  LDGSTS.E [R219+0x8008], desc[UR16][R62.64], P3 ;  /* 0x080080003edb7fae */ /* 0x0009e20009921850 */
[----:B-1----:R-:W-:Y:S01]  /*3e20*/  CS2R R56, SRZ ;  /* 0x0000000000387805 */ /* 0x002fe2000001ff00 */
[C---:B------:R-:W-:Y:S01]  /*3e30*/  IMAD.WIDE R174, R9.reuse, 0x4, R174 ;  /* 0x0000000409ae7825 */ /* 0x040fe200078e02ae */
[----:B------:R-:W-:Y:S01]  /*3e40*/  CS2R R50, SRZ ;  /* 0x0000000000327805 */ /* 0x000fe2000001ff00 */
[----:B------:R1:W-:Y:S01]  /*3e50*/  LDGSTS.E [R219+0xc008], desc[UR16][R64.64], P3 ;  /* 0x0c00800040db7fae */ /* 0x0003e20009921850 */
[----:B------:R-:W-:Y:S01]  /*3e60*/  LOP3.LUT P3, RZ, R24, 0x1, RZ, 0xc0, !PT ;  /* 0x0000000118ff7812 */ /* 0x000fe2000786c0ff */
[----:B------:R-:W-:Y:S01]  /*3e70*/  IMAD.WIDE R198, R9, 0x4, R198 ;  /* 0x0000000409c67825 */ /* 0x000fe200078e02c6 */
[----:B------:R-:W-:Y:S01]  /*3e80*/  SHF.R.U64 R24, R215, 0xf, RZ ;  /* 0x0000000fd7187819 */ /* 0x000fe200000012ff */
[----:B------:R5:W-:Y:S01]  /*3e90*/  LDGSTS.E [R219+0x800c], desc[UR16][R66.64], P2 ;  /* 0x0800c00042db7fae */ /* 0x000be20009121850 */
[----:B---3--:R-:W-:Y:S01]  /*3ea0*/  CS2R R58, SRZ ;  /* 0x00000000003a7805 */ /* 0x008fe2000001ff00 */
[C---:B------:R-:W-:Y:S01]  /*3eb0*/  IMAD.WIDE R196, R9.reuse, 0x4, R196 ;  /* 0x0000000409c47825 */ /* 0x040fe200078e02c4 */
[----:B--2---:R-:W-:Y:S01]  /*3ec0*/  CS2R R60, SRZ ;  /* 0x00000000003c7805 */ /* 0x004fe2000001ff00 */
[----:B------:R2:W-:Y:S01]  /*3ed0*/  LDGSTS.E [R219+0xc00c], desc[UR16][R68.64], P2 ;  /* 0x0c00c00044db7fae */ /* 0x0005e20009121850 */
[----:B------:R-:W-:Y:S01]  /*3ee0*/  LOP3.LUT P2, RZ, R24, 0x1, RZ, 0xc0, !PT ;  /* 0x0000000118ff7812 */ /* 0x000fe2000784c0ff */
[----:B------:R-:W-:Y:S01]  /*3ef0*/  IMAD.WIDE R206, R9, 0x4, R206 ;  /* 0x0000000409ce7825 */ /* 0x000fe200078e02ce */
[----:B------:R-:W-:Y:S01]  /*3f00*/  SHF.R.U64 R24, R215, 0xe, RZ ;  /* 0x0000000ed7187819 */ /* 0x000fe200000012ff */
[----:B------:R3:W-:Y:S01]  /*3f10*/  LDGSTS.E [R218+0x8000], desc[UR16][R70.64], P1 ;  /* 0x0800000046da7fae */ /* 0x0007e20008921850 */
[----:B----4-:R-:W-:Y:S01]  /*3f20*/  CS2R R62, SRZ ;  /* 0x00000000003e7805 */ /* 0x010fe2000001ff00 */
[C---:B------:R-:W-:Y:S01]  /*3f30*/  IMAD.WIDE R200, R9.reuse, 0x4, R200 ;  /* 0x0000000409c87825 */ /* 0x040fe200078e02c8 */
[----:B-1----:R-:W-:Y:S01]  /*3f40*/  CS2R R64, SRZ ;  /* 0x0000000000407805 */ /* 0x002fe2000001ff00 */
[----:B------:R1:W-:Y:S01]  /*3f50*/  LDGSTS.E [R218+0xc000], desc[UR16][R72.64], P1 ;  /* 0x0c00000048da7fae */ /* 0x0003e20008921850 */
[----:B------:R-:W-:Y:S01]  /*3f60*/  LOP3.LUT P1, RZ, R24, 0x1, RZ, 0xc0, !PT ;  /* 0x0000000118ff7812 */ /* 0x000fe2000782c0ff */
[----:B------:R-:W-:Y:S01]  /*3f70*/  IMAD.WIDE R208, R9, 0x4, R208 ;  /* 0x0000000409d07825 */ /* 0x000fe200078e02d0 */
[----:B------:R-:W-:Y:S01]  /*3f80*/  SHF.R.U64 R24, R215, 0xd, RZ ;  /* 0x0000000dd7187819 */ /* 0x000fe200000012ff */
[----:B------:R4:W-:Y:S01]  /*3f90*/  LDGSTS.E [R218+0x8004], desc[UR16][R74.64], P5 ;  /* 0x080040004ada7fae */ /* 0x0009e2000a921850 */
[----:B-----5:R-:W-:Y:S01]  /*3fa0*/  CS2R R66, SRZ ;  /* 0x0000000000427805 */ /* 0x020fe2000001ff00 */
[C---:B------:R-:W-:Y:S01]  /*3fb0*/  IMAD.WIDE R202, R9.reuse, 0x4, R202 ;  /* 0x0000000409ca7825 */ /* 0x040fe200078e02ca */
[----:B--2---:R-:W-:Y:S01]  /*3fc0*/  CS2R R68, SRZ ;  /* 0x0000000000447805 */ /* 0x004fe2000001ff00 */
[----:B------:R2:W-:Y:S01]  /*3fd0*/  LDGSTS.E [R218+0xc004], desc[UR16][R76.64], P5 ;  /* 0x0c0040004cda7fae */ /* 0x0005e2000a921850 */
[----:B------:R-:W-:Y:S01]  /*3fe0*/  LOP3.LUT P5, RZ, R24, 0x1, RZ, 0xc0, !PT ;  /* 0x0000000118ff7812 */ /* 0x000fe200078ac0ff */
[----:B------:R-:W-:Y:S01]  /*3ff0*/  IMAD.WIDE R210, R9, 0x4, R210 ;  /* 0x0000000409d27825 */ /* 0x000fe200078e02d2 */
[----:B------:R-:W-:Y:S01]  /*4000*/  SHF.R.U64 R24, R215, 0xc, RZ ;  /* 0x0000000cd7187819 */ /* 0x000fe200000012ff */
[----:B------:R5:W-:Y:S01]  /*4010*/  LDGSTS.E [R218+0x8008], desc[UR16][R78.64], P4 ;  /* 0x080080004eda7fae */ /* 0x000be2000a121850 */
[----:B---3--:R-:W-:-:S02]  /*4020*/  CS2R R70, SRZ ;  /* 0x0000000000467805 */ /* 0x008fc4000001ff00 */
[----:B-1----:R-:W-:Y:S02]  /*4030*/  CS2R R72, SRZ ;  /* 0x0000000000487805 */ /* 0x002fe4000001ff00 */
[----:B------:R-:W-:Y:S01]  /*4040*/  CS2R R52, SRZ ;  /* 0x0000000000347805 */ /* 0x000fe2000001ff00 */
[----:B------:R1:W-:Y:S01]  /*4050*/  LDGSTS.E [R218+0xc008], desc[UR16][R80.64], P4 ;  /* 0x0c00800050da7fae */ /* 0x0003e2000a121850 */
[----:B------:R-:W-:Y:S02]  /*4060*/  LOP3.LUT P4, RZ, R24, 0x1, RZ, 0xc0, !PT ;  /* 0x0000000118ff7812 */ /* 0x000fe4000788c0ff */
[----:B----4-:R-:W-:Y:S02]  /*4070*/  CS2R R74, SRZ ;  /* 0x00000000004a7805 */ /* 0x010fe4000001ff00 */
[----:B------:R-:W-:Y:S01]  /*4080*/  SHF.R.U64 R24, R215, 0xb, RZ ;  /* 0x0000000bd7187819 */ /* 0x000fe200000012ff */
[----:B------:R3:W-:Y:S01]  /*4090*/  LDGSTS.E [R218+0x800c], desc[UR16][R82.64], P3 ;  /* 0x0800c00052da7fae */ /* 0x0007e20009921850 */
[----:B--2---:R-:W-:-:S02]  /*40a0*/  CS2R R76, SRZ ;  /* 0x00000000004c7805 */ /* 0x004fc4000001ff00 */
[----:B------:R-:W-:Y:S01]  /*40b0*/  CS2R R54, SRZ ;  /* 0x0000000000367805 */ /* 0x000fe2000001ff00 */
[----:B------:R2:W-:Y:S01]  /*40c0*/  LDGSTS.E [R218+0xc00c], desc[UR16][R84.64], P3 ;  /* 0x0c00c00054da7fae */ /* 0x0005e20009921850 */
[----:B------:R-:W-:Y:S02]  /*40d0*/  LOP3.LUT P3, RZ, R24, 0x1, RZ, 0xc0, !PT ;  /* 0x0000000118ff7812 */ /* 0x000fe4000786c0ff */
[----:B-----5:R-:W-:Y:S02]  /*40e0*/  CS2R R78, SRZ ;  /* 0x00000000004e7805 */ /* 0x020fe4000001ff00 */
[----:B------:R-:W-:Y:S01]  /*40f0*/  SHF.R.U64 R24, R215, 0xa, RZ ;  /* 0x0000000ad7187819 */ /* 0x000fe200000012ff */
[----:B------:R4:W-:Y:S01]  /*4100*/  LDGSTS.E [R217+0x8000], desc[UR16][R86.64], P2 ;  /* 0x0800000056d97fae */ /* 0x0009e20009121850 */
[----:B-1----:R-:W-:-:S03]  /*4110*/  CS2R R80, SRZ ;  /* 0x0000000000507805 */ /* 0x002fc6000001ff00 */
[----:B------:R1:W-:Y:S01]  /*4120*/  LDGSTS.E [R217+0xc000], desc[UR16][R88.64], P2 ;  /* 0x0c00000058d97fae */ /* 0x0003e20009121850 */
[----:B------:R-:W-:Y:S02]  /*4130*/  LOP3.LUT P2, RZ, R24, 0x1, RZ, 0xc0, !PT ;  /* 0x0000000118ff7812 */ /* 0x000fe4000784c0ff */
[----:B---3--:R-:W-:Y:S02]  /*4140*/  CS2R R82, SRZ ;  /* 0x0000000000527805 */ /* 0x008fe4000001ff00 */
[----:B------:R-:W-:Y:S01]  /*4150*/  SHF.R.U64 R24, R215, 0x9, RZ ;  /* 0x00000009d7187819 */ /* 0x000fe200000012ff */
[----:B------:R3:W-:Y:S01]  /*4160*/  LDGSTS.E [R217+0x8004], desc[UR16][R90.64], P1 ;  /* 0x080040005ad97fae */ /* 0x0007e20008921850 */
[----:B--2---:R-:W-:-:S03]  /*4170*/  CS2R R84, SRZ ;  /* 0x0000000000547805 */ /* 0x004fc6000001ff00 */
[----:B------:R2:W-:Y:S01]  /*4180*/  LDGSTS.E [R217+0xc004], desc[UR16][R92.64], P1 ;  /* 0x0c0040005cd97fae */ /* 0x0005e20008921850 */
[----:B------:R-:W-:Y:S02]  /*4190*/  LOP3.LUT P1, RZ, R24, 0x1, RZ, 0xc0, !PT ;  /* 0x0000000118ff7812 */ /* 0x000fe4000782c0ff */
[----:B----4-:R-:W-:Y:S02]  /*41a0*/  CS2R R86, SRZ ;  /* 0x0000000000567805 */ /* 0x010fe4000001ff00 */
        /* <DEDUP_REMOVED lines=30> */
[C---:B------:R-:W-:Y:S01]  /*4390*/  SHF.R.U64 R24, R215.reuse, 0x2, RZ ;  /* 0x00000002d7187819 */ /* 0x040fe200000012ff */
[----:B------:R3:W-:Y:S01]  /*43a0*/  LDGSTS.E [R216+0x800c], desc[UR16][R114.64], P5 ;  /* 0x0800c00072d87fae */ /* 0x0007e2000a921850 */
[----:B------:R-:W-:Y:S02]  /*43b0*/  SHF.R.U64 R215, R215, 0x1, RZ ;  /* 0x00000001d7d77819 */ /* 0x000fe400000012ff */
[----:B--2---:R-:W-:Y:S01]  /*43c0*/  CS2R R108, SRZ ;  /* 0x00000000006c7805 */ /* 0x004fe2000001ff00 */
[----:B------:R2:W-:Y:S01]  /*43d0*/  LDGSTS.E [R216+0xc00c], desc[UR16][R116.64], P5 ;  /* 0x0c00c00074d87fae */ /* 0x0005e2000a921850 */
[----:B------:R-:W-:-:S02]  /*43e0*/  LOP3.LUT P5, RZ, R25, 0x1, RZ, 0xc0, !PT ;  /* 0x0000000119ff7812 */ /* 0x000fc400078ac0ff */
[----:B----4-:R-:W-:Y:S01]  /*43f0*/  CS2R R110, SRZ ;  /* 0x00000000006e7805 */ /* 0x010fe2000001ff00 */
[----:B------:R4:W-:Y:S01]  /*4400*/  LDGSTS.E [R176+0x8000], desc[UR16][R118.64], P4 ;  /* 0x0800000076b07fae */ /* 0x0009e2000a121850 */
[----:B-1----:R-:W-:-:S03]  /*4410*/  CS2R R112, SRZ ;  /* 0x0000000000707805 */ /* 0x002fc6000001ff00 */
[----:B------:R1:W-:Y:S01]  /*4420*/  LDGSTS.E [R176+0xc000], desc[UR16][R120.64], P4 ;  /* 0x0c00000078b07fae */ /* 0x0003e2000a121850 */
[----:B------:R-:W-:Y:S02]  /*4430*/  LOP3.LUT P4, RZ, R24, 0x1, RZ, 0xc0, !PT ;  /* 0x0000000118ff7812 */ /* 0x000fe4000788c0ff */
[----:B---3--:R-:W-:Y:S02]  /*4440*/  CS2R R114, SRZ ;  /* 0x0000000000727805 */ /* 0x008fe4000001ff00 */
[----:B------:R-:W-:Y:S01]  /*4450*/  CS2R R24, SRZ ;  /* 0x0000000000187805 */ /* 0x000fe2000001ff00 */
[----:B------:R3:W-:Y:S01]  /*4460*/  LDGSTS.E [R176+0x8004], desc[UR16][R122.64], P3 ;  /* 0x080040007ab07fae */ /* 0x0007e20009921850 */
[----:B--2---:R-:W-:-:S03]  /*4470*/  CS2R R116, SRZ ;  /* 0x0000000000747805 */ /* 0x004fc6000001ff00 */
[----:B------:R2:W-:Y:S01]  /*4480*/  LDGSTS.E [R176+0xc004], desc[UR16][R124.64], P3 ;  /* 0x0c0040007cb07fae */ /* 0x0005e20009921850 */
[----:B------:R-:W-:Y:S02]  /*4490*/  LOP3.LUT P3, RZ, R215, 0x1, RZ, 0xc0, !PT ;  /* 0x00000001d7ff7812 */ /* 0x000fe4000786c0ff */
[----:B----4-:R-:W-:Y:S01]  /*44a0*/  CS2R R118, SRZ ;  /* 0x0000000000767805 */ /* 0x010fe2000001ff00 */
[----:B------:R4:W-:Y:S01]  /*44b0*/  LDGSTS.E [R176+0x8008], desc[UR16][R126.64], P2 ;  /* 0x080080007eb07fae */ /* 0x0009e20009121850 */
[----:B-1----:R-:W-:-:S03]  /*44c0*/  CS2R R120, SRZ ;  /* 0x0000000000787805 */ /* 0x002fc6000001ff00 */
[----:B------:R1:W-:Y:S01]  /*44d0*/  LDGSTS.E [R176+0xc008], desc[UR16][R128.64], P2 ;  /* 0x0c00800080b07fae */ /* 0x0003e20009121850 */
[----:B---3--:R-:W-:-:S03]  /*44e0*/  CS2R R122, SRZ ;  /* 0x00000000007a7805 */ /* 0x008fc6000001ff00 */
[----:B------:R3:W-:Y:S01]  /*44f0*/  LDGSTS.E [R176+0x800c], desc[UR16][R130.64], P1 ;  /* 0x0800c00082b07fae */ /* 0x0007e20008921850 */
[----:B--2---:R-:W-:-:S03]  /*4500*/  CS2R R124, SRZ ;  /* 0x00000000007c7805 */ /* 0x004fc6000001ff00 */
[----:B------:R2:W-:Y:S01]  /*4510*/  LDGSTS.E [R176+0xc00c], desc[UR16][R132.64], P1 ;  /* 0x0c00c00084b07fae */ /* 0x0005e20008921850 */
[----:B----4-:R-:W-:-:S03]  /*4520*/  CS2R R126, SRZ ;  /* 0x00000000007e7805 */ /* 0x010fc6000001ff00 */
[----:B------:R-:W-:Y:S01]  /*4530*/  LDGSTS.E [R186+0x8000], desc[UR16][R174.64], P5 ;  /* 0x08000000aeba7fae */ /* 0x000fe2000a921850 */
[----:B-1----:R-:W-:-:S03]  /*4540*/  CS2R R128, SRZ ;  /* 0x0000000000807805 */ /* 0x002fc6000001ff00 */
[----:B------:R-:W-:Y:S01]  /*4550*/  LDGSTS.E [R186+0xc000], desc[UR16][R198.64], P5 ;  /* 0x0c000000c6ba7fae */ /* 0x000fe2000a921850 */
[----:B---3--:R-:W-:Y:S01]  /*4560*/  CS2R R130, SRZ ;  /* 0x0000000000827805 */ /* 0x008fe2000001ff00 */
[----:B--2---:R-:W-:Y:S02]  /*4570*/  IMAD.SHL.U32 R176, R159, 0x20, RZ ;  /* 0x000000209fb07824 */ /* 0x004fe400078e00ff */
[----:B------:R-:W-:Y:S01]  /*4580*/  LDGSTS.E [R186+0x8004], desc[UR16][R196.64], P4 ;  /* 0x08004000c4ba7fae */ /* 0x000fe2000a121850 */
[----:B------:R-:W-:Y:S01]  /*4590*/  CS2R R132, SRZ ;  /* 0x0000000000847805 */ /* 0x000fe2000001ff00 */
[C---:B------:R-:W-:Y:S02]  /*45a0*/  IMAD.WIDE R134, R176.reuse, 0x4, R134 ;  /* 0x00000004b0867825 */ /* 0x040fe400078e0286 */
[----:B------:R-:W-:Y:S02]  /*45b0*/  LDGSTS.E [R186+0xc004], desc[UR16][R206.64], P4 ;  /* 0x0c004000ceba7fae */ /* 0x000fe4000a121850 */
[----:B------:R-:W-:-:S02]  /*45c0*/  IMAD.WIDE R136, R176, 0x4, R136 ;  /* 0x00000004b0887825 */ /* 0x000fc400078e0288 */
[----:B------:R-:W-:Y:S02]  /*45d0*/  LDGSTS.E [R186+0x8008], desc[UR16][R200.64], P3 ;  /* 0x08008000c8ba7fae */ /* 0x000fe40009921850 */
[C---:B------:R-:W-:Y:S02]  /*45e0*/  IMAD.WIDE R138, R176.reuse, 0x4, R138 ;  /* 0x00000004b08a7825 */ /* 0x040fe400078e028a */
[----:B------:R-:W-:Y:S02]  /*45f0*/  LDGSTS.E [R186+0xc008], desc[UR16][R208.64], P3 ;  /* 0x0c008000d0ba7fae */ /* 0x000fe40009921850 */
[C---:B------:R-:W-:Y:S02]  /*4600*/  IMAD.WIDE R140, R176.reuse, 0x4, R140 ;  /* 0x00000004b08c7825 */ /* 0x040fe400078e028c */
[----:B------:R-:W-:Y:S02]  /*4610*/  LDGSTS.E [R186+0x800c], desc[UR16][R202.64], !P6 ;  /* 0x0800c000caba7fae */ /* 0x000fe4000f121850 */
[----:B------:R-:W-:-:S02]  /*4620*/  IMAD.WIDE R142, R176, 0x4, R142 ;  /* 0x00000004b08e7825 */ /* 0x000fc400078e028e */
[----:B------:R-:W-:Y:S02]  /*4630*/  LDGSTS.E [R186+0xc00c], desc[UR16][R210.64], !P6 ;  /* 0x0c00c000d2ba7fae */ /* 0x000fe4000f121850 */
[C---:B------:R-:W-:Y:S02]  /*4640*/  IMAD.WIDE R144, R176.reuse, 0x4, R144 ;  /* 0x00000004b0907825 */ /* 0x040fe400078e0290 */
[----:B------:R-:W0:Y:S02]  /*4650*/  LDGDEPBAR ;  /* 0x00000000000079af */ /* 0x000e240000000000 */
[C---:B------:R-:W-:Y:S02]  /*4660*/  IMAD.WIDE R146, R176.reuse, 0x4, R146 ;  /* 0x00000004b0927825 */ /* 0x040fe400078e0292 */
[----:B------:R1:W-:Y:S02]  /*4670*/  LDGSTS.E [R221+0x1a000], desc[UR16][R134.64], P0 ;  /* 0x1a00000086dd7fae */ /* 0x0003e40008121850 */
[----:B------:R-:W-:-:S02]  /*4680*/  IMAD.WIDE R148, R176, 0x4, R148 ;  /* 0x00000004b0947825 */ /* 0x000fc400078e0294 */
[----:B------:R2:W-:Y:S02]  /*4690*/  LDGSTS.E [R221+0x1a400], desc[UR16][R136.64], P0 ;  /* 0x1a40000088dd7fae */ /* 0x0005e40008121850 */
[C---:B------:R-:W-:Y:S02]  /*46a0*/  IMAD.WIDE R150, R176.reuse, 0x4, R150 ;  /* 0x00000004b0967825 */ /* 0x040fe400078e0296 */
[----:B------:R3:W-:Y:S02]  /*46b0*/  LDGSTS.E [R221+0x1a800], desc[UR16][R138.64], P0 ;  /* 0x1a8000008add7fae */ /* 0x0007e40008121850 */
[C---:B------:R-:W-:Y:S02]  /*46c0*/  IMAD.WIDE R160, R176.reuse, 0x4, R160 ;  /* 0x00000004b0a07825 */ /* 0x040fe400078e02a0 */
[----:B------:R4:W-:Y:S01]  /*46d0*/  LDGSTS.E [R221+0x1ac00], desc[UR16][R140.64], P0 ;  /* 0x1ac000008cdd7fae */ /* 0x0009e20008121850 */
[----:B-1----:R-:W-:Y:S01]  /*46e0*/  CS2R R134, SRZ ;  /* 0x0000000000867805 */ /* 0x002fe2000001ff00 */
[----:B------:R-:W-:-:S02]  /*46f0*/  IMAD.WIDE R162, R176, 0x4, R162 ;  /* 0x00000004b0a27825 */ /* 0x000fc400078e02a2 */
[----:B------:R1:W-:Y:S01]  /*4700*/  LDGSTS.E [R221+0x1b000], desc[UR16][R142.64], P0 ;  /* 0x1b0000008edd7fae */ /* 0x0003e20008121850 */
[----:B--2---:R-:W-:Y:S01]  /*4710*/  CS2R R136, SRZ ;  /* 0x0000000000887805 */ /* 0x004fe2000001ff00 */
[C---:B------:R-:W-:Y:S02]  /*4720*/  IMAD.WIDE R164, R176.reuse, 0x4, R164 ;  /* 0x00000004b0a47825 */ /* 0x040fe400078e02a4 */
[----:B------:R2:W-:Y:S01]  /*4730*/  LDGSTS.E [R221+0x1b400], desc[UR16][R144.64], P0 ;  /* 0x1b40000090dd7fae */ /* 0x0005e20008121850 */
[----:B---3--:R-:W-:Y:S01]  /*4740*/  CS2R R138, SRZ ;  /* 0x00000000008a7805 */ /* 0x008fe2000001ff00 */
[C---:B------:R-:W-:Y:S02]  /*4750*/  IMAD.WIDE R166, R176.reuse, 0x4, R166 ;  /* 0x00000004b0a67825 */ /* 0x040fe400078e02a6 */
[----:B------:R3:W-:Y:S01]  /*4760*/  LDGSTS.E [R221+0x1b800], desc[UR16][R146.64], P0 ;  /* 0x1b80000092dd7fae */ /* 0x0007e20008121850 */
[----:B----4-:R-:W-:Y:S01]  /*4770*/  CS2R R140, SRZ ;  /* 0x00000000008c7805 */ /* 0x010fe2000001ff00 */
[----:B------:R-:W-:-:S02]  /*4780*/  IMAD.WIDE R168, R176, 0x4, R168 ;  /* 0x00000004b0a87825 */ /* 0x000fc400078e02a8 */
[----:B------:R4:W-:Y:S01]  /*4790*/  LDGSTS.E [R221+0x1bc00], desc[UR16][R148.64], P0 ;  /* 0x1bc0000094dd7fae */ /* 0x0009e20008121850 */
[----:B-1----:R-:W-:Y:S01]  /*47a0*/  CS2R R142, SRZ ;  /* 0x00000000008e7805 */ /* 0x002fe2000001ff00 */
[C---:B------:R-:W-:Y:S02]  /*47b0*/  IMAD.WIDE R170, R176.reuse, 0x4, R170 ;  /* 0x00000004b0aa7825 */ /* 0x040fe400078e02aa */
[----:B------:R1:W-:Y:S01]  /*47c0*/  LDGSTS.E [R157+0x1a200], desc[UR16][R150.64], P0 ;  /* 0x1a200000969d7fae */ /* 0x0003e20008121850 */
[----:B--2---:R-:W-:Y:S01]  /*47d0*/  CS2R R144, SRZ ;  /* 0x0000000000907805 */ /* 0x004fe2000001ff00 */
[----:B------:R-:W-:Y:S02]  /*47e0*/  IMAD.WIDE R172, R176, 0x4, R172 ;  /* 0x00000004b0ac7825 */ /* 0x000fe400078e02ac */
[----:B------:R2:W-:Y:S01]  /*47f0*/  LDGSTS.E [R157+0x1a600], desc[UR16][R160.64], P0 ;  /* 0x1a600000a09d7fae */ /* 0x0005e20008121850 */
[----:B---3--:R-:W-:-:S03]  /*4800*/  CS2R R146, SRZ ;  /* 0x0000000000927805 */ /* 0x008fc6000001ff00 */
[----:B------:R2:W-:Y:S01]  /*4810*/  LDGSTS.E [R157+0x1aa00], desc[UR16][R162.64], P0 ;  /* 0x1aa00000a29d7fae */ /* 0x0005e20008121850 */
[----:B----4-:R-:W-:-:S03]  /*4820*/  CS2R R148, SRZ ;  /* 0x0000000000947805 */ /* 0x010fc6000001ff00 */
[----:B------:R2:W-:Y:S01]  /*4830*/  LDGSTS.E [R157+0x1ae00], desc[UR16][R164.64], P0 ;  /* 0x1ae00000a49d7fae */ /* 0x0005e20008121850 */
[----:B-1----:R-:W-:-:S03]  /*4840*/  CS2R R150, SRZ ;  /* 0x0000000000967805 */ /* 0x002fc6000001ff00 */
[----:B------:R2:W-:Y:S04]  /*4850*/  LDGSTS.E [R157+0x1b200], desc[UR16][R166.64], P0 ;  /* 0x1b200000a69d7fae */ /* 0x0005e80008121850 */
[----:B------:R2:W-:Y:S04]  /*4860*/  LDGSTS.E [R157+0x1b600], desc[UR16][R168.64], P0 ;  /* 0x1b600000a89d7fae */ /* 0x0005e80008121850 */
[----:B------:R2:W-:Y:S04]  /*4870*/  LDGSTS.E [R157+0x1ba00], desc[UR16][R170.64], P0 ;  /* 0x1ba00000aa9d7fae */ /* 0x0005e80008121850 */
[----:B------:R2:W-:Y:S01]  /*4880*/  LDGSTS.E [R157+0x1be00], desc[UR16][R172.64], P0 ;  /* 0x1be00000ac9d7fae */ /* 0x0005e20008121850 */
[----:B------:R-:W-:-:S03]  /*4890*/  ISETP.GE.AND P0, PT, R182, 0x20, PT ;  /* 0x00000020b600780c */ /* 0x000fc60003f06270 */
[----:B------:R-:W0:Y:S10]  /*48a0*/  LDGDEPBAR ;  /* 0x00000000000079af */ /* 0x000e340000000000 */
[----:B--2---:R-:W-:Y:S05]  /*48b0*/  @!P0 BRA `(.L_x_0) ;  /* 0x0000003c00a48947 */ /* 0x004fea0003800000 */
[----:B------:R-:W-:Y:S01]  /*48c0*/  SHF.R.S32.HI R25, RZ, 0x1f, R10 ;  /* 0x0000001fff197819 */ /* 0x000fe2000001140a */
[----:B------:R-:W-:Y:S01]  /*48d0*/  IMAD.SHL.U32 R164, R176, 0x8, RZ ;  /* 0x00000008b0a47824 */ /* 0x000fe200078e00ff */
[----:B------:R-:W-:Y:S01]  /*48e0*/  SHF.R.S32.HI R175, RZ, 0x1f, R176 ;  /* 0x0000001fffaf7819 */ /* 0x000fe200000114b0 */
[----:B------:R-:W-:Y:S01]  /*48f0*/  IMAD.SHL.U32 R55, R177, 0x4, RZ ;  /* 0x00000004b1377824 */ /* 0x000fe200078e00ff */
[----:B------:R-:W-:Y:S01]  /*4900*/  SHF.L.U64.HI R10, R10, 0x2, R25 ;  /* 0x000000020a0a7819 */ /* 0x000fe20000010219 */
[----:B------:R-:W-:Y:S01]  /*4910*/  IMAD.SHL.U32 R54, R178, 0x4, RZ ;  /* 0x00000004b2367824 */ /* 0x000fe200078e00ff */
[----:B------:R-:W-:Y:S01]  /*4920*/  SHF.R.S32.HI R24, RZ, 0x1f, R11 ;  /* 0x0000001fff187819 */ /* 0x000fe2000001140b */
[----:B------:R-:W-:Y:S01]  /*4930*/  IMAD.SHL.U32 R52, R181, 0x4, RZ ;  /* 0x00000004b5347824 */ /* 0x000fe200078e00ff */
[----:B------:R-:W-:Y:S01]  /*4940*/  SHF.R.S32.HI R31, RZ, 0x1f, R16 ;  /* 0x0000001fff1f7819 */ /* 0x000fe20000011410 */
[----:B------:R-:W-:Y:S01]  /*4950*/  IMAD.SHL.U32 R49, R184, 0x4, RZ ;  /* 0x00000004b8317824 */ /* 0x000fe200078e00ff */
[----:B------:R-:W-:Y:S01]  /*4960*/  SHF.R.S32.HI R27, RZ, 0x1f, R158 ;  /* 0x0000001fff1b7819 */ /* 0x000fe2000001149e */
[----:B------:R-:W-:Y:S01]  /*4970*/  IMAD.SHL.U32 R46, R187, 0x4, RZ ;  /* 0x00000004bb2e7824 */ /* 0x000fe200078e00ff */
[----:B------:R-:W-:Y:S01]  /*4980*/  SHF.R.S32.HI R25, RZ, 0x1f, R182 ;  /* 0x0000001fff197819 */ /* 0x000fe200000114b6 */
[----:B------:R-:W-:Y:S01]  /*4990*/  IMAD.SHL.U32 R42, R192, 0x4, RZ ;  /* 0x00000004c02a7824 */ /* 0x000fe200078e00ff */
[----:B------:R-:W-:Y:S01]  /*49a0*/  SHF.L.U64.HI R172, R176, 0x3, R175 ;  /* 0x00000003b0ac7819 */ /* 0x000fe200000102af */
[----:B------:R-:W-:Y:S01]  /*49b0*/  IMAD.SHL.U32 R40, R193, 0x4, RZ ;  /* 0x00000004c1287824 */ /* 0x000fe200078e00ff */
[----:B------:R-:W-:Y:S01]  /*49c0*/  LEA R174, P0, R16, R164, 0x2 ;  /* 0x000000a410ae7211 */ /* 0x000fe200078010ff */
[----:B------:R-:W-:Y:S01]  /*49d0*/  IMAD.SHL.U32 R250, R212, 0x4, RZ ;  /* 0x00000004d4fa7824 */ /* 0x000fe200078e00ff */
[----:B------:R-:W-:Y:S01]  /*49e0*/  SHF.L.U64.HI R11, R11, 0x2, R24 ;  /* 0x000000020b0b7819 */ /* 0x000fe20000010218 */
[----:B------:R-:W-:Y:S01]  /*49f0*/  IMAD.SHL.U32 R246, R213, 0x4, RZ ;  /* 0x00000004d5f67824 */ /* 0x000fe200078e00ff */
[----:B------:R-:W-:Y:S01]  /*4a00*/  SHF.L.U64.HI R186, R158, 0x2, R27 ;  /* 0x000000029eba7819 */ /* 0x000fe2000001021b */
[----:B------:R-:W-:Y:S01]  /*4a10*/  IMAD.SHL.U32 R205, R231, 0x4, RZ ;  /* 0x00000004e7cd7824 */ /* 0x000fe200078e00ff */
[----:B------:R-:W-:Y:S01]  /*4a20*/  LEA.HI R182, R25, R182, RZ, 0x5 ;  /* 0x000000b619b67211 */ /* 0x000fe200078f28ff */
[----:B------:R-:W-:Y:S01]  /*4a30*/  IMAD.SHL.U32 R221, R223, 0x4, RZ ;  /* 0x00000004dfdd7824 */ /* 0x000fe200078e00ff */
[----:B------:R-:W-:Y:S01]  /*4a40*/  LEA.HI.X R37, R16, R172, R31, 0x2, P0 ;  /* 0x000000ac10257211 */ /* 0x000fe200000f141f */
[----:B------:R-:W-:Y:S01]  /*4a50*/  IMAD.SHL.U32 R209, R230, 0x4, RZ ;  /* 0x00000004e6d17824 */ /* 0x000fe200078e00ff */
[----:B------:R-:W-:Y:S01]  /*4a60*/  SHF.R.S32.HI R29, RZ, 0x1f, R12 ;  /* 0x0000001fff1d7819 */ /* 0x000fe2000001140c */
[----:B------:R-:W-:Y:S01]  /*4a70*/  IMAD.SHL.U32 R201, R234, 0x4, RZ ;  /* 0x00000004eac97824 */ /* 0x000fe200078e00ff */
[----:B------:R-:W-:Y:S01]  /*4a80*/  SHF.R.S32.HI R27, RZ, 0x1f, R20 ;  /* 0x0000001fff1b7819 */ /* 0x000fe20000011414 */
[----:B------:R-:W-:Y:S01]  /*4a90*/  IMAD.SHL.U32 R217, R226, 0x4, RZ ;  /* 0x00000004e2d97824 */ /* 0x000fe200078e00ff */
[----:B------:R-:W-:Y:S01]  /*4aa0*/  SHF.R.S32.HI R24, RZ, 0x1f, R17 ;  /* 0x0000001fff187819 */ /* 0x000fe20000011411 */
[----:B------:R-:W-:Y:S01]  /*4ab0*/  IMAD.SHL.U32 R197, R222, 0x4, RZ ;  /* 0x00000004dec57824 */ /* 0x000fe200078e00ff */
[----:B------:R-:W-:-:S02]  /*4ac0*/  SHF.R.S32.HI R16, RZ, 0x1f, R21 ;  /* 0x0000001fff107819 */ /* 0x000fc40000011415 */
[----:B------:R-:W-:Y:S02]  /*4ad0*/  CS2R R120, SRZ ;  /* 0x0000000000787805 */ /* 0x000fe4000001ff00 */
[----:B------:R-:W-:Y:S02]  /*4ae0*/  SHF.R.S32.HI R25, RZ, 0x1f, R18 ;  /* 0x0000001fff197819 */ /* 0x000fe40000011412 */
[----:B------:R-:W-:Y:S02]  /*4af0*/  CS2R R122, SRZ ;  /* 0x00000000007a7805 */ /* 0x000fe4000001ff00 */
[-C--:B------:R-:W-:Y:S02]  /*4b00*/  LEA R35, P0, R20, R164.reuse, 0x2 ;  /* 0x000000a414237211 */ /* 0x080fe400078010ff */
[----:B------:R-:W-:Y:S02]  /*4b10*/  CS2R R124, SRZ ;  /* 0x00000000007c7805 */ /* 0x000fe4000001ff00 */
[----:B------:R-:W-:-:S02]  /*4b20*/  LEA R33, P1, R17, R164, 0x2 ;  /* 0x000000a411217211 */ /* 0x000fc400078210ff */
[----:B------:R-:W-:Y:S02]  /*4b30*/  CS2R R126, SRZ ;  /* 0x00000000007e7805 */ /* 0x000fe4000001ff00 */
[-C--:B------:R-:W-:Y:S02]  /*4b40*/  LEA R31, P2, R21, R164.reuse, 0x2 ;  /* 0x000000a4151f7211 */ /* 0x080fe400078410ff */
[----:B------:R-:W-:Y:S02]  /*4b50*/  CS2R R128, SRZ ;  /* 0x0000000000807805 */ /* 0x000fe4000001ff00 */
[----:B------:R-:W-:Y:S02]  /*4b60*/  LEA R30, P3, R18, R164, 0x2 ;  /* 0x000000a4121e7211 */ /* 0x000fe400078610ff */
[----:B------:R-:W-:Y:S02]  /*4b70*/  CS2R R130, SRZ ;  /* 0x0000000000827805 */ /* 0x000fe4000001ff00 */
[----:B------:R-:W-:-:S02]  /*4b80*/  SHF.L.U64.HI R12, R12, 0x2, R29 ;  /* 0x000000020c0c7819 */ /* 0x000fc4000001021d */
[----:B------:R-:W-:Y:S02]  /*4b90*/  CS2R R132, SRZ ;  /* 0x0000000000847805 */ /* 0x000fe4000001ff00 */
[-C--:B------:R-:W-:Y:S02]  /*4ba0*/  LEA.HI.X R36, R20, R172.reuse, R27, 0x2, P0 ;  /* 0x000000ac14247211 */ /* 0x080fe400000f141b */
[----:B------:R-:W-:Y:S02]  /*4bb0*/  CS2R R134, SRZ ;  /* 0x0000000000867805 */ /* 0x000fe4000001ff00 */
[-C--:B------:R-:W-:Y:S02]  /*4bc0*/  LEA.HI.X R34, R17, R172.reuse, R24, 0x2, P1 ;  /* 0x000000ac11227211 */ /* 0x080fe400008f1418 */
[----:B------:R-:W-:Y:S02]  /*4bd0*/  CS2R R136, SRZ ;  /* 0x0000000000887805 */ /* 0x000fe4000001ff00 */
[----:B------:R-:W-:-:S02]  /*4be0*/  LEA.HI.X R32, R21, R172, R16, 0x2, P2 ;  /* 0x000000ac15207211 */ /* 0x000fc400010f1410 */
[----:B------:R-:W-:Y:S02]  /*4bf0*/  CS2R R138, SRZ ;  /* 0x00000000008a7805 */ /* 0x000fe4000001ff00 */
[----:B------:R-:W-:Y:S02]  /*4c00*/  LEA.HI.X R157, R18, R172, R25, 0x2, P3 ;  /* 0x000000ac129d7211 */ /* 0x000fe400018f1419 */
[----:B------:R-:W-:Y:S02]  /*4c10*/  CS2R R140, SRZ ;  /* 0x00000000008c7805 */ /* 0x000fe4000001ff00 */
[----:B------:R-:W-:Y:S02]  /*4c20*/  SHF.R.S32.HI R21, RZ, 0x1f, R22 ;  /* 0x0000001fff157819 */ /* 0x000fe40000011416 */
[----:B------:R-:W-:Y:S02]  /*4c30*/  CS2R R142, SRZ ;  /* 0x00000000008e7805 */ /* 0x000fe4000001ff00 */
        /* <DEDUP_REMOVED lines=10> */
[----:B------:R-:W-:Y:S02]  /*4ce0*/  SHF.R.S32.HI R16, RZ, 0x1f, R23 ;  /* 0x0000001fff107819 */ /* 0x000fe40000011417 */
[----:B------:R-:W-:Y:S02]  /*4cf0*/  CS2R R90, SRZ ;  /* 0x00000000005a7805 */ /* 0x000fe4000001ff00 */
[----:B------:R-:W-:-:S02]  /*4d00*/  LEA R20, P2, R23, R164, 0x2 ;  /* 0x000000a417147211 */ /* 0x000fc400078410ff */
        /* <DEDUP_REMOVED lines=37> */
[-C--:B------:R-:W-:Y:S02]  /*4f60*/  LEA R160, P0, R13, R164.reuse, 0x2 ;  /* 0x000000a40da07211 */ /* 0x080fe400078010ff */
[----:B------:R-:W-:Y:S02]  /*4f70*/  CS2R R66, SRZ ;  /* 0x0000000000427805 */ /* 0x000fe4000001ff00 */
[----:B------:R-:W-:Y:S02]  /*4f80*/  LEA R162, P1, R14, R164, 0x2 ;  /* 0x000000a40ea27211 */ /* 0x000fe400078210ff */
[----:B------:R-:W-:Y:S02]  /*4f90*/  CS2R R68, SRZ ;  /* 0x0000000000447805 */ /* 0x000fe4000001ff00 */
[----:B------:R-:W-:-:S02]  /*4fa0*/  SHF.R.S32.HI R16, RZ, 0x1f, R15 ;  /* 0x0000001fff107819 */ /* 0x000fc4000001140f */
[----:B------:R-:W-:Y:S02]  /*4fb0*/  CS2R R70, SRZ ;  /* 0x0000000000467805 */ /* 0x000fe4000001ff00 */
[----:B------:R-:W-:Y:S02]  /*4fc0*/  LEA R164, P2, R15, R164, 0x2 ;  /* 0x000000a40fa47211 */ /* 0x000fe400078410ff */
[----:B------:R-:W-:Y:S02]  /*4fd0*/  CS2R R72, SRZ ;  /* 0x0000000000487805 */ /* 0x000fe4000001ff00 */
[-C--:B------:R-:W-:Y:S02]  /*4fe0*/  LEA.HI.X R170, R13, R172.reuse, R18, 0x2, P0 ;  /* 0x000000ac0daa7211 */ /* 0x080fe400000f1412 */
[----:B------:R-:W-:Y:S02]  /*4ff0*/  CS2R R74, SRZ ;  /* 0x00000000004a7805 */ /* 0x000fe4000001ff00 */
[----:B------:R-:W-:-:S02]  /*5000*/  LEA.HI.X R171, R14, R172, R17, 0x2, P1 ;  /* 0x000000ac0eab7211 */ /* 0x000fc400008f1411 */
[----:B------:R-:W-:Y:S02]  /*5010*/  CS2R R76, SRZ ;  /* 0x00000000004c7805 */ /* 0x000fe4000001ff00 */
[----:B------:R-:W-:Y:S02]  /*5020*/  LEA.HI.X R172, R15, R172, R16, 0x2, P2 ;  /* 0x000000ac0fac7211 */ /* 0x000fe400010f1410 */
[----:B------:R-:W-:Y:S02]  /*5030*/  CS2R R78, SRZ ;  /* 0x00000000004e7805 */ /* 0x000fe4000001ff00 */
[----:B------:R-:W-:Y:S02]  /*5040*/  IADD3 R174, P2, R174, UR4, RZ ;  /* 0x00000004aeae7c10 */ /* 0x000fe4000ff5e0ff */
[----:B------:R-:W-:Y:S02]  /*5050*/  CS2R R80, SRZ ;  /* 0x0000000000507805 */ /* 0x000fe4000001ff00 */
[----:B------:R-:W-:-:S02]  /*5060*/  SHF.R.S32.HI R238, RZ, 0x1f, R9 ;  /* 0x0000001fffee7819 */ /* 0x000fc40000011409 */
[----:B------:R-:W-:Y:S02]  /*5070*/  CS2R R82, SRZ ;  /* 0x0000000000527805 */ /* 0x000fe4000001ff00 */
[----:B------:R-:W-:Y:S02]  /*5080*/  LEA R166, P3, R9, UR6, 0x3 ;  /* 0x0000000609a67c11 */ /* 0x000fe4000f8618ff */
[----:B------:R-:W-:Y:S02]  /*5090*/  CS2R R84, SRZ ;  /* 0x0000000000547805 */ /* 0x000fe4000001ff00 */
[----:B------:R-:W-:Y:S02]  /*50a0*/  IADD3.X R21, R37, UR5, RZ, P2, !PT ;  /* 0x0000000525157c10 */ /* 0x000fe400097fe4ff */
[----:B------:R-:W-:Y:S02]  /*50b0*/  CS2R R86, SRZ ;  /* 0x0000000000567805 */ /* 0x000fe4000001ff00 */
[----:B------:R-:W-:Y:S01]  /*50c0*/  LEA.HI.X R173, R9, UR7, R238, 0x3, P3 ;  /* 0x0000000709ad7c11 */ /* 0x000fe200098f1cee */
[----:B------:R-:W-:Y:S01]  /*50d0*/  UMOV UR10, 0x1 ;  /* 0x00000001000a7882 */ /* 0x000fe20000000000 */
[----:B------:R-:W-:Y:S01]  /*50e0*/  IADD3 R20, P2, R20, UR4, RZ ;  /* 0x0000000414147c10 */ /* 0x000fe2000ff5e0ff */
[----:B------:R-:W-:Y:S01]  /*50f0*/  UMOV UR9, 0xffffffff ;  /* 0xffffffff00097882 */ /* 0x000fe20000000000 */
[----:B------:R-:W-:-:S02]  /*5100*/  IADD3 R19, P3, R28, UR4, RZ ;  /* 0x000000041c137c10 */ /* 0x000fc4000ff7e0ff */
[----:B------:R-:W-:Y:S02]  /*5110*/  IADD3 R17, P5, R30, UR4, RZ ;  /* 0x000000041e117c10 */ /* 0x000fe4000ffbe0ff */
[----:B------:R-:W-:Y:S02]  /*5120*/  IADD3 R18, P4, R29, UR4, RZ ;  /* 0x000000041d127c10 */ /* 0x000fe4000ff9e0ff */
[----:B------:R-:W-:Y:S02]  /*5130*/  CS2R R28, SRZ ;  /* 0x00000000001c7805 */ /* 0x000fe4000001ff00 */
[----:B------:R-:W-:Y:S02]  /*5140*/  IADD3.X R163, R163, UR5, RZ, P2, !PT ;  /* 0x00000005a3a37c10 */ /* 0x000fe400097fe4ff */
[----:B------:R-:W-:Y:S02]  /*5150*/  IADD3.X R161, R161, UR5, RZ, P3, !PT ;  /* 0x00000005a1a17c10 */ /* 0x000fe40009ffe4ff */
[----:B------:R-:W-:-:S02]  /*5160*/  IADD3 R160, P2, R160, UR4, RZ ;  /* 0x00000004a0a07c10 */ /* 0x000fc4000ff5e0ff */
[----:B------:R-:W-:Y:S02]  /*5170*/  IADD3.X R157, R157, UR5, RZ, P5, !PT ;  /* 0x000000059d9d7c10 */ /* 0x000fe4000affe4ff */
[----:B------:R-:W-:Y:S02]  /*5180*/  IADD3.X R159, R159, UR5, RZ, P4, !PT ;  /* 0x000000059f9f7c10 */ /* 0x000fe4000a7fe4ff */
[----:B------:R-:W-:Y:S02]  /*5190*/  IADD3 R158, P3, R158, UR4, RZ ;  /* 0x000000049e9e7c10 */ /* 0x000fe4000ff7e0ff */
[----:B------:R-:W-:Y:S02]  /*51a0*/  IADD3 R154, P5, R25, UR4, RZ ;  /* 0x00000004199a7c10 */ /* 0x000fe4000ffbe0ff */
[----:B------:R-:W-:Y:S02]  /*51b0*/  IADD3 R156, P4, R24, UR4, RZ ;  /* 0x00000004189c7c10 */ /* 0x000fe4000ff9e0ff */
[----:B------:R-:W-:-:S02]  /*51c0*/  SHF.R.S32.HI R24, RZ, 0x1f, R177 ;  /* 0x0000001fff187819 */ /* 0x000fc400000114b1 */
[----:B------:R-:W-:Y:S02]  /*51d0*/  SHF.R.S32.HI R25, RZ, 0x1f, R180 ;  /* 0x0000001fff197819 */ /* 0x000fe400000114b4 */
[----:B------:R-:W-:Y:S02]  /*51e0*/  IADD3.X R170, R170, UR5, RZ, P2, !PT ;  /* 0x00000005aaaa7c10 */ /* 0x000fe400097fe4ff */
[----:B------:R-:W-:Y:S02]  /*51f0*/  IADD3.X R169, R169, UR5, RZ, P3, !PT ;  /* 0x00000005a9a97c10 */ /* 0x000fe40009ffe4ff */
[----:B------:R-:W-:Y:S02]  /*5200*/  IADD3 R202, P2, R55, R7, RZ ;  /* 0x0000000737ca7210 */ /* 0x000fe40007f5e0ff */
[----:B------:R-:W-:Y:S02]  /*5210*/  IADD3.X R168, R168, UR5, RZ, P4, !PT ;  /* 0x00000005a8a87c10 */ /* 0x000fe4000a7fe4ff */
[----:B------:R-:W-:Y:S01]  /*5220*/  IADD3 R199, P3, R6, R55, RZ ;  /* 0x0000003706c77210 */ /* 0x000fe20007f7e0ff */
[----:B------:R1:W-:Y:S01]  /*5230*/  STL [R1+0xdc], R202 ;  /* 0x0000dcca01007387 */ /* 0x0003e20000100800 */
[----:B------:R-:W-:-:S02]  /*5240*/  SHF.L.U64.HI R53, R177, 0x2, R24 ;  /* 0x00000002b1357819 */ /* 0x000fc40000010218 */
[C---:B------:R-:W-:Y:S01]  /*5250*/  SHF.L.U64.HI R50, R180.reuse, 0x2, R25 ;  /* 0x00000002b4327819 */ /* 0x040fe20000010219 */
[----:B------:R-:W-:Y:S01]  /*5260*/  IMAD.SHL.U32 R180, R180, 0x4, RZ ;  /* 0x00000004b4b47824 */ /* 0x000fe200078e00ff */
[----:B------:R-:W-:Y:S01]  /*5270*/  IADD3 R198, P4, R54, R7, RZ ;  /* 0x0000000736c67210 */ /* 0x000fe20007f9e0ff */
[----:B------:R2:W-:Y:S01]  /*5280*/  STL [R1+0xd4], R199 ;  /* 0x0000d4c701007387 */ /* 0x0005e20000100800 */
[----:B------:R-:W-:Y:S02]  /*5290*/  IADD3.X R13, R26, UR5, RZ, P5, !PT ;  /* 0x000000051a0d7c10 */ /* 0x000fe4000affe4ff */
[----:B------:R-:W-:Y:S01]  /*52a0*/  SHF.R.S32.HI R51, RZ, 0x1f, R178 ;  /* 0x0000001fff337819 */ /* 0x000fe200000114b2 */
[----:B------:R3:W-:Y:S01]  /*52b0*/  STL [R1+0xcc], R198 ;  /* 0x0000ccc601007387 */ /* 0x0007e20000100800 */
[----:B-1----:R-:W-:Y:S02]  /*52c0*/  IADD3 R202, P5, R54, R6, RZ ;  /* 0x0000000636ca7210 */ /* 0x002fe40007fbe0ff */
[----:B------:R-:W-:-:S02]  /*52d0*/  CS2R R54, SRZ ;  /* 0x0000000000367805 */ /* 0x000fc4000001ff00 */
[----:B------:R-:W-:Y:S02]  /*52e0*/  SHF.L.U64.HI R51, R178, 0x2, R51 ;  /* 0x00000002b2337819 */ /* 0x000fe40000010233 */
[----:B------:R-:W-:Y:S01]  /*52f0*/  SHF.R.S32.HI R24, RZ, 0x1f, R183 ;  /* 0x0000001fff187819 */ /* 0x000fe200000114b7 */
[----:B--2---:R-:W-:Y:S01]  /*5300*/  IMAD.X R199, R53, 0x1, R11, P2 ;  /* 0x0000000135c77824 */ /* 0x004fe200010e060b */
[----:B------:R1:W-:Y:S01]  /*5310*/  STL [R1+0xc4], R202 ;  /* 0x0000c4ca01007387 */ /* 0x0003e20000100800 */
[----:B------:R-:W-:Y:S02]  /*5320*/  SHF.R.S32.HI R48, RZ, 0x1f, R181 ;  /* 0x0000001fff307819 */ /* 0x000fe400000114b5 */
[-C--:B---3--:R-:W-:Y:S01]  /*5330*/  IADD3 R198, P2, R180, R7.reuse, RZ ;  /* 0x00000007b4c67210 */ /* 0x088fe20007f5e0ff */
[----:B------:R2:W-:Y:S01]  /*5340*/  STL [R1+0xd8], R199 ;  /* 0x0000d8c701007387 */ /* 0x0005e20000100800 */
[C---:B------:R-:W-:Y:S01]  /*5350*/  SHF.L.U64.HI R47, R183.reuse, 0x2, R24 ;  /* 0x00000002b72f7819 */ /* 0x040fe20000010218 */
[----:B------:R-:W-:Y:S01]  /*5360*/  IMAD.SHL.U32 R183, R183, 0x4, RZ ;  /* 0x00000004b7b77824 */ /* 0x000fe200078e00ff */
[----:B------:R-:W-:Y:S01]  /*5370*/  SHF.L.U64.HI R48, R181, 0x2, R48 ;  /* 0x00000002b5307819 */ /* 0x000fe20000010230 */
[----:B------:R3:W-:Y:S01]  /*5380*/  STL [R1+0xbc], R198 ;  /* 0x0000bcc601007387 */ /* 0x0007e20000100800 */
[----:B------:R-:W-:Y:S01]  /*5390*/  SHF.R.S32.HI R44, RZ, 0x1f, R185 ;  /* 0x0000001fff2c7819 */ /* 0x000fe200000114b9 */
[----:B-1----:R-:W-:Y:S01]  /*53a0*/  IMAD.X R202, R10, 0x1, R53, P3 ;  /* 0x000000010aca7824 */ /* 0x002fe200018e0635 */
[----:B------:R-:W-:Y:S01]  /*53b0*/  SHF.R.S32.HI R45, RZ, 0x1f, R184 ;  /* 0x0000001fff2d7819 */ /* 0x000fe200000114b8 */
[----:B------:R-:W-:Y:S01]  /*53c0*/  IMAD.SHL.U32 R181, R239, 0x4, RZ ;  /* 0x00000004efb57824 */ /* 0x000fe200078e00ff */
[C---:B------:R-:W-:Y:S01]  /*53d0*/  SHF.L.U64.HI R44, R185.reuse, 0x2, R44 ;  /* 0x00000002b92c7819 */ /* 0x040fe2000001022c */
[----:B------:R-:W-:Y:S01]  /*53e0*/  IMAD.SHL.U32 R185, R185, 0x4, RZ ;  /* 0x00000004b9b97824 */ /* 0x000fe200078e00ff */
[----:B--2---:R-:W-:Y:S01]  /*53f0*/  IADD3 R199, P3, R180, R6, RZ ;  /* 0x00000006b4c77210 */ /* 0x004fe20007f7e0ff */
[----:B------:R-:W-:Y:S01]  /*5400*/  STL [R1+0xd0], R202 ;  /* 0x0000d0ca01007387 */ /* 0x000fe20000100800 */
[----:B------:R-:W-:Y:S01]  /*5410*/  SHF.L.U64.HI R45, R184, 0x2, R45 ;  /* 0x00000002b82d7819 */ /* 0x000fe2000001022d */
[----:B---3--:R-:W-:Y:S01]  /*5420*/  IMAD.X R198, R51, 0x1, R11, P4 ;  /* 0x0000000133c67824 */ /* 0x008fe200020e060b */
[----:B------:R-:W-:Y:S01]  /*5430*/  IADD3 R180, P4, R52, R7, RZ ;  /* 0x0000000734b47210 */ /* 0x000fe20007f9e0ff */
[----:B------:R1:W-:Y:S01]  /*5440*/  STL [R1+0xb4], R199 ;  /* 0x0000b4c701007387 */ /* 0x0003e20000100800 */
[----:B------:R-:W-:-:S02]  /*5450*/  SHF.R.S32.HI R41, RZ, 0x1f, R190 ;  /* 0x0000001fff297819 */ /* 0x000fc400000114be */
[----:B------:R-:W-:Y:S01]  /*5460*/  SHF.R.S32.HI R24, RZ, 0x1f, R187 ;  /* 0x0000001fff187819 */ /* 0x000fe200000114bb */
        /* <DEDUP_REMOVED lines=8> */
[----:B------:R-:W-:Y:S01]  /*54f0*/  IMAD.MOV.U32 R187, RZ, RZ, RZ ;  /* 0x000000ffffbb7224 */ /* 0x000fe200078e00ff */
[C---:B------:R-:W-:Y:S01]  /*5500*/  SHF.L.U64.HI R39, R191.reuse, 0x2, R24 ;  /* 0x00000002bf277819 */ /* 0x040fe20000010218 */
[----:B------:R-:W-:Y:S01]  /*5510*/  IMAD.SHL.U32 R191, R191, 0x4, RZ ;  /* 0x00000004bfbf7824 */ /* 0x000fe200078e00ff */
[----:B--2---:R-:W-:Y:S01]  /*5520*/  IADD3 R198, P5, R52, R6, RZ ;  /* 0x0000000634c67210 */ /* 0x004fe20007fbe0ff */
[----:B------:R1:W-:Y:S01]  /*5530*/  STL [R1+0xc0], R199 ;  /* 0x0000c0c701007387 */ /* 0x0003e20000100800 */
[----:B------:R-:W-:Y:S01]  /*5540*/  IADD3 R14, P6, R35, UR4, RZ ;  /* 0x00000004230e7c10 */ /* 0x000fe2000ffde0ff */
[----:B---3--:R-:W-:Y:S01]  /*5550*/  IMAD.X R180, R50, 0x1, R11, P2 ;  /* 0x0000000132b47824 */ /* 0x008fe200010e060b */
[----:B------:R-:W-:Y:S01]  /*5560*/  SHF.L.U64.HI R38, R192, 0x2, R25 ;  /* 0x00000002c0267819 */ /* 0x000fe20000010219 */
[----:B------:R2:W-:Y:S01]  /*5570*/  STL [R1+0xa4], R198 ;  /* 0x0000a4c601007387 */ /* 0x0005e20000100800 */
[----:B------:R-:W-:-:S02]  /*5580*/  SHF.R.S32.HI R25, RZ, 0x1f, R194 ;  /* 0x0000001fff197819 */ /* 0x000fc400000114c2 */
[----:B------:R-:W-:Y:S02]  /*5590*/  CS2R R52, SRZ ;  /* 0x0000000000347805 */ /* 0x000fe4000001ff00 */
[----:B------:R-:W-:Y:S01]  /*55a0*/  IADD3.X R23, R36, UR5, RZ, P6, !PT ;  /* 0x0000000524177c10 */ /* 0x000fe2000b7fe4ff */
[----:B------:R3:W-:Y:S01]  /*55b0*/  STL [R1+0xb8], R180 ;  /* 0x0000b8b401007387 */ /* 0x0007e20000100800 */
[C---:B------:R-:W-:Y:S01]  /*55c0*/  SHF.L.U64.HI R36, R194.reuse, 0x2, R25 ;  /* 0x00000002c2247819 */ /* 0x040fe20000010219 */
[----:B------:R-:W-:Y:S01]  /*55d0*/  IMAD.SHL.U32 R194, R194, 0x4, RZ ;  /* 0x00000004c2c27824 */ /* 0x000fe200078e00ff */
[----:B-1----:R-:W-:Y:S02]  /*55e0*/  IADD3 R199, P2, R183, R7, RZ ;  /* 0x00000007b7c77210 */ /* 0x002fe40007f5e0ff */
[----:B------:R-:W-:Y:S01]  /*55f0*/  SHF.R.S32.HI R24, RZ, 0x1f, R193 ;  /* 0x0000001fff187819 */ /* 0x000fe200000114c1 */
[----:B--2---:R-:W-:Y:S01]  /*5600*/  IMAD.X R198, R50, 0x1, R10, P3 ;  /* 0x0000000132c67824 */ /* 0x004fe200018e060a */
[----:B------:R-:W-:Y:S01]  /*5610*/  SHF.R.S32.HI R249, RZ, 0x1f, R212 ;  /* 0x0000001ffff97819 */ /* 0x000fe200000114d4 */
[----:B------:R-:W-:Y:S01]  /*5620*/  STL [R1+0x9c], R199 ;  /* 0x00009cc701007387 */ /* 0x000fe20000100800 */
[----:B------:R-:W-:Y:S01]  /*5630*/  SHF.L.U64.HI R37, R193, 0x2, R24 ;  /* 0x00000002c1257819 */ /* 0x000fe20000010218 */
[----:B------:R-:W-:Y:S01]  /*5640*/  IMAD.SHL.U32 R193, R235, 0x4, RZ ;  /* 0x00000004ebc17824 */ /* 0x000fe200078e00ff */
[----:B---3--:R-:W-:Y:S01]  /*5650*/  IADD3 R180, P3, R183, R6, RZ ;  /* 0x00000006b7b47210 */ /* 0x008fe20007f7e0ff */
[----:B------:R-:W-:Y:S01]  /*5660*/  IMAD.X R183, R48, 0x1, R11, P4 ;  /* 0x0000000130b77824 */ /* 0x000fe200020e060b */
[----:B------:R1:W-:Y:S01]  /*5670*/  STL [R1+0xb0], R198 ;  /* 0x0000b0c601007387 */ /* 0x0003e20000100800 */
[----:B------:R-:W-:-:S02]  /*5680*/  SHF.R.S32.HI R24, RZ, 0x1f, R195 ;  /* 0x0000001fff187819 */ /* 0x000fc400000114c3 */
[----:B------:R-:W-:Y:S02]  /*5690*/  CS2R R50, SRZ ;  /* 0x0000000000327805 */ /* 0x000fe4000001ff00 */
[----:B------:R-:W-:Y:S01]  /*56a0*/  SHF.R.S32.HI R241, RZ, 0x1f, R214 ;  /* 0x0000001ffff17819 */ /* 0x000fe200000114d6 */
[----:B------:R2:W-:Y:S01]  /*56b0*/  STL [R1+0x94], R180 ;  /* 0x000094b401007387 */ /* 0x0005e20000100800 */
[C---:B------:R-:W-:Y:S01]  /*56c0*/  SHF.L.U64.HI R35, R195.reuse, 0x2, R24 ;  /* 0x00000002c3237819 */ /* 0x040fe20000010218 */
[----:B------:R-:W-:Y:S01]  /*56d0*/  IMAD.SHL.U32 R195, R195, 0x4, RZ ;  /* 0x00000004c3c37824 */ /* 0x000fe200078e00ff */
[----:B------:R-:W-:Y:S01]  /*56e0*/  SHF.R.S32.HI R24, RZ, 0x1f, R213 ;  /* 0x0000001fff187819 */ /* 0x000fe200000114d5 */
[----:B------:R3:W-:Y:S01]  /*56f0*/  STL [R1+0xa8], R183 ;  /* 0x0000a8b701007387 */ /* 0x0007e20000100800 */
[----:B------:R-:W-:Y:S02]  /*5700*/  SHF.R.S32.HI R236, RZ, 0x1f, R237 ;  /* 0x0000001fffec7819 */ /* 0x000fe400000114ed */
[----:B-1----:R-:W-:-:S02]  /*5710*/  IADD3 R198, P4, R49, R7, RZ ;  /* 0x0000000731c67210 */ /* 0x002fc40007f9e0ff */
[----:B------:R-:W-:Y:S01]  /*5720*/  SHF.L.U64.HI R249, R212, 0x2, R249 ;  /* 0x00000002d4f97819 */ /* 0x000fe200000102f9 */
[----:B--2---:R-:W-:Y:S01]  /*5730*/  IMAD.X R180, R48, 0x1, R10, P5 ;  /* 0x0000000130b47824 */ /* 0x004fe200028e060a */
[----:B------:R-:W-:Y:S01]  /*5740*/  SHF.L.U64.HI R245, R213, 0x2, R24 ;  /* 0x00000002d5f57819 */ /* 0x000fe20000010218 */
[----:B------:R1:W-:Y:S01]  /*5750*/  STL [R1+0x8c], R198 ;  /* 0x00008cc601007387 */ /* 0x0003e20000100800 */
[C---:B------:R-:W-:Y:S01]  /*5760*/  SHF.L.U64.HI R241, R214.reuse, 0x2, R241 ;  /* 0x00000002d6f17819 */ /* 0x040fe200000102f1 */
[----:B------:R-:W-:Y:S01]  /*5770*/  IMAD.SHL.U32 R214, R214, 0x4, RZ ;  /* 0x00000004d6d67824 */ /* 0x000fe200078e00ff */
[-C--:B---3--:R-:W-:Y:S01]  /*5780*/  IADD3 R183, P5, R49, R6.reuse, RZ ;  /* 0x0000000631b77210 */ /* 0x088fe20007fbe0ff */
[----:B------:R2:W-:Y:S01]  /*5790*/  STL [R1+0xa0], R180 ;  /* 0x0000a0b401007387 */ /* 0x0005e20000100800 */
[C---:B------:R-:W-:Y:S01]  /*57a0*/  SHF.L.U64.HI R236, R237.reuse, 0x2, R236 ;  /* 0x00000002edec7819 */ /* 0x040fe200000102ec */
[----:B------:R-:W-:Y:S01]  /*57b0*/  IMAD.SHL.U32 R237, R237, 0x4, RZ ;  /* 0x00000004eded7824 */ /* 0x000fe200078e00ff */
[----:B------:R-:W-:Y:S01]  /*57c0*/  SHF.R.S32.HI R232, RZ, 0x1f, R233 ;  /* 0x0000001fffe87819 */ /* 0x000fe200000114e9 */
        /* <DEDUP_REMOVED lines=13> */
[----:B------:R-:W-:Y:S01]  /*58a0*/  SHF.L.U64.HI R216, R226, 0x2, R25 ;  /* 0x00000002e2d87819 */ /* 0x000fe20000010219 */
[----:B------:R-:W-:Y:S01]  /*58b0*/  IMAD.SHL.U32 R229, R229, 0x4, RZ ;  /* 0x00000004e5e57824 */ /* 0x000fe200078e00ff */
[----:B------:R-:W-:Y:S01]  /*58c0*/  SHF.R.S32.HI R184, RZ, 0x1f, R239 ;  /* 0x0000001fffb87819 */ /* 0x000fe200000114ef */
[----:B------:R2:W-:Y:S01]  /*58d0*/  STL [R1+0x90], R183 ;  /* 0x000090b701007387 */ /* 0x0005e20000100800 */
[----:B------:R-:W-:-:S02]  /*58e0*/  IADD3 R15, P1, R33, UR4, RZ ;  /* 0x00000004210f7c10 */ /* 0x000fc4000ff3e0ff */
[----:B------:R-:W-:Y:S02]  /*58f0*/  CS2R R48, SRZ ;  /* 0x0000000000307805 */ /* 0x000fe4000001ff00 */
[----:B------:R-:W-:Y:S01]  /*5900*/  IADD3 R16, P0, R31, UR4, RZ ;  /* 0x000000041f107c10 */ /* 0x000fe2000ff1e0ff */
[----:B------:R3:W-:Y:S01]  /*5910*/  STL [R1+0x74], R185 ;  /* 0x000074b901007387 */ /* 0x0007e20000100800 */
[----:B------:R-:W-:Y:S01]  /*5920*/  SHF.R.S32.HI R25, RZ, 0x1f, R230 ;  /* 0x0000001fff197819 */ /* 0x000fe200000114e6 */
[----:B-1----:R-:W-:Y:S01]  /*5930*/  IMAD.X R180, R45, 0x1, R11, P4 ;  /* 0x000000012db47824 */ /* 0x002fe200020e060b */
[----:B------:R-:W-:Y:S02]  /*5940*/  SHF.R.S32.HI R204, RZ, 0x1f, R231 ;  /* 0x0000001fffcc7819 */ /* 0x000fe400000114e7 */
[----:B------:R-:W-:Y:S02]  /*5950*/  CS2R R30, SRZ ;  /* 0x00000000001e7805 */ /* 0x000fe4000001ff00 */
[----:B------:R-:W-:-:S02]  /*5960*/  SHF.R.S32.HI R192, RZ, 0x1f, R235 ;  /* 0x0000001fffc07819 */ /* 0x000fc400000114eb */
[----:B--2---:R-:W-:Y:S01]  /*5970*/  IADD3 R183, P4, R46, R7, RZ ;  /* 0x000000072eb77210 */ /* 0x004fe20007f9e0ff */
[----:B------:R1:W-:Y:S01]  /*5980*/  STL [R1+0x88], R180 ;  /* 0x000088b401007387 */ /* 0x0003e20000100800 */
[----:B------:R-:W-:Y:S01]  /*5990*/  SHF.R.S32.HI R224, RZ, 0x1f, R225 ;  /* 0x0000001fffe07819 */ /* 0x000fe200000114e1 */
[----:B---3--:R-:W-:Y:S01]  /*59a0*/  IMAD.X R185, R45, 0x1, R10, P5 ;  /* 0x000000012db97824 */ /* 0x008fe200028e060a */
[----:B------:R-:W-:Y:S01]  /*59b0*/  SHF.L.U64.HI R184, R239, 0x2, R184 ;  /* 0x00000002efb87819 */ /* 0x000fe200000102b8 */
[----:B------:R2:W-:Y:S01]  /*59c0*/  STL [R1+0x6c], R183 ;  /* 0x00006cb701007387 */ /* 0x0005e20000100800 */
[----:B------:R-:W-:Y:S02]  /*59d0*/  IADD3.X R153, R34, UR5, RZ, P1, !PT ;  /* 0x0000000522997c10 */ /* 0x000fe40008ffe4ff */
[----:B------:R-:W-:Y:S01]  /*59e0*/  IADD3.X R155, R32, UR5, RZ, P0, !PT ;  /* 0x00000005209b7c10 */ /* 0x000fe200087fe4ff */
[----:B------:R3:W-:Y:S01]  /*59f0*/  STL [R1+0x80], R185 ;  /* 0x000080b901007387 */ /* 0x0007e20000100800 */
[----:B------:R-:W-:-:S02]  /*5a00*/  SHF.L.U64.HI R208, R230, 0x2, R25 ;  /* 0x00000002e6d07819 */ /* 0x000fc40000010219 */
[----:B------:R-:W-:Y:S02]  /*5a10*/  CS2R R32, SRZ ;  /* 0x0000000000207805 */ /* 0x000fe4000001ff00 */
[----:B-1----:R-:W-:Y:S02]  /*5a20*/  IADD3 R180, P5, R46, R6, RZ ;  /* 0x000000062eb47210 */ /* 0x002fe40007fbe0ff */
[----:B------:R-:W-:Y:S02]  /*5a30*/  CS2R R46, SRZ ;  /* 0x00000000002e7805 */ /* 0x000fe4000001ff00 */
[----:B------:R-:W-:Y:S01]  /*5a40*/  SHF.L.U64.HI R204, R231, 0x2, R204 ;  /* 0x00000002e7cc7819 */ /* 0x000fe200000102cc */
[----:B--2---:R-:W-:Y:S01]  /*5a50*/  IMAD.X R183, R44, 0x1, R11, P2 ;  /* 0x000000012cb77824 */ /* 0x004fe200010e060b */
[----:B------:R-:W-:Y:S01]  /*5a60*/  SHF.L.U64.HI R192, R235, 0x2, R192 ;  /* 0x00000002ebc07819 */ /* 0x000fe200000102c0 */
[----:B------:R1:W-:Y:S01]  /*5a70*/  STL [R1+0x64], R180 ;  /* 0x000064b401007387 */ /* 0x0003e20000100800 */
[----:B------:R-:W-:-:S02]  /*5a80*/  IADD3 R22, P1, R27, UR4, RZ ;  /* 0x000000041b167c10 */ /* 0x000fc4000ff3e0ff */
[----:B------:R-:W-:Y:S02]  /*5a90*/  CS2R R26, SRZ ;  /* 0x00000000001a7805 */ /* 0x000fe4000001ff00 */
[----:B---3--:R-:W-:Y:S01]  /*5aa0*/  IADD3 R185, P2, R190, R7, RZ ;  /* 0x00000007beb97210 */ /* 0x008fe20007f5e0ff */
[----:B------:R2:W-:Y:S01]  /*5ab0*/  STL [R1+0x78], R183 ;  /* 0x000078b701007387 */ /* 0x0005e20000100800 */
[----:B------:R-:W-:Y:S02]  /*5ac0*/  IADD3 R152, P0, R152, UR4, RZ ;  /* 0x0000000498987c10 */ /* 0x000fe4000ff1e0ff */
[C---:B------:R-:W-:Y:S01]  /*5ad0*/  SHF.L.U64.HI R224, R225.reuse, 0x2, R224 ;  /* 0x00000002e1e07819 */ /* 0x040fe200000102e0 */
[----:B------:R3:W-:Y:S01]  /*5ae0*/  STL [R1+0x5c], R185 ;  /* 0x00005cb901007387 */ /* 0x0007e20000100800 */
[----:B------:R-:W-:Y:S01]  /*5af0*/  SHF.R.S32.HI R25, RZ, 0x1f, R234 ;  /* 0x0000001fff197819 */ /* 0x000fe200000114ea */
[----:B-1----:R-:W-:Y:S01]  /*5b00*/  IMAD.X R180, R44, 0x1, R10, P3 ;  /* 0x000000012cb47824 */ /* 0x002fe200018e060a */
[----:B------:R-:W-:Y:S01]  /*5b10*/  SHF.R.S32.HI R220, RZ, 0x1f, R223 ;  /* 0x0000001fffdc7819 */ /* 0x000fe200000114df */
[----:B------:R-:W-:Y:S01]  /*5b20*/  IMAD.SHL.U32 R225, R225, 0x4, RZ ;  /* 0x00000004e1e17824 */ /* 0x000fe200078e00ff */
[----:B------:R-:W-:-:S02]  /*5b30*/  SHF.R.S32.HI R212, RZ, 0x1f, R227 ;  /* 0x0000001fffd47819 */ /* 0x000fc400000114e3 */
[----:B------:R-:W-:Y:S02]  /*5b40*/  CS2R R44, SRZ ;  /* 0x00000000002c7805 */ /* 0x000fe4000001ff00 */
[----:B--2---:R-:W-:Y:S01]  /*5b50*/  IADD3 R183, P3, R190, R6, RZ ;  /* 0x00000006beb77210 */ /* 0x004fe20007f7e0ff */
[----:B------:R1:W-:Y:S01]  /*5b60*/  STL [R1+0x70], R180 ;  /* 0x000070b401007387 */ /* 0x0003e20000100800 */
[----:B------:R-:W-:Y:S01]  /*5b70*/  IADD3.X R165, R165, UR5, RZ, P1, !PT ;  /* 0x00000005a5a57c10 */ /* 0x000fe20008ffe4ff */
[----:B---3--:R-:W-:Y:S01]  /*5b80*/  IMAD.X R185, R43, 0x1, R11, P4 ;  /* 0x000000012bb97824 */ /* 0x008fe200020e060b */
[----:B------:R-:W-:Y:S01]  /*5b90*/  IADD3.X R167, R167, UR5, RZ, P0, !PT ;  /* 0x00000005a7a77c10 */ /* 0x000fe200087fe4ff */
[----:B------:R2:W-:Y:S01]  /*5ba0*/  STL [R1+0x54], R183 ;  /* 0x000054b701007387 */ /* 0x0005e20000100800 */
[----:B------:R-:W-:Y:S02]  /*5bb0*/  SHF.L.U64.HI R200, R234, 0x2, R25 ;  /* 0x00000002eac87819 */ /* 0x000fe40000010219 */
[----:B------:R-:W-:Y:S01]  /*5bc0*/  IADD3 R162, P1, R162, UR4, RZ ;  /* 0x00000004a2a27c10 */ /* 0x000fe2000ff3e0ff */
[----:B------:R3:W-:Y:S01]  /*5bd0*/  STL [R1+0x68], R185 ;  /* 0x000068b901007387 */ /* 0x0007e20000100800 */
[----:B------:R-:W-:-:S02]  /*5be0*/  IADD3 R164, P0, R164, UR4, RZ ;  /* 0x00000004a4a47c10 */ /* 0x000fc4000ff1e0ff */
[----:B-1----:R-:W-:Y:S02]  /*5bf0*/  IADD3 R180, P4, R191, R7, RZ ;  /* 0x00000007bfb47210 */ /* 0x002fe40007f9e0ff */
[----:B------:R-:W-:Y:S01]  /*5c00*/  SHF.L.U64.HI R220, R223, 0x2, R220 ;  /* 0x00000002dfdc7819 */ /* 0x000fe200000102dc */
[----:B--2---:R-:W-:Y:S01]  /*5c10*/  IMAD.X R183, R43, 0x1, R10, P5 ;  /* 0x000000012bb77824 */ /* 0x004fe200028e060a */
[----:B------:R-:W-:Y:S01]  /*5c20*/  SHF.L.U64.HI R212, R227, 0x2, R212 ;  /* 0x00000002e3d47819 */ /* 0x000fe200000102d4 */
[----:B------:R1:W-:Y:S01]  /*5c30*/  STL [R1+0x4c], R180 ;  /* 0x00004cb401007387 */ /* 0x0003e20000100800 */
[----:B------:R-:W-:Y:S02]  /*5c40*/  SHF.R.S32.HI R25, RZ, 0x1f, R222 ;  /* 0x0000001fff197819 */ /* 0x000fe400000114de */
[----:B---3--:R-:W-:Y:S01]  /*5c50*/  IADD3 R185, P5, R191, R6, RZ ;  /* 0x00000006bfb97210 */ /* 0x008fe20007fbe0ff */
[----:B------:R2:W-:Y:S01]  /*5c60*/  STL [R1+0x60], R183 ;  /* 0x000060b701007387 */ /* 0x0005e20000100800 */
[----:B------:R-:W-:-:S02]  /*5c70*/  IADD3.X R171, R171, UR5, RZ, P1, !PT ;  /* 0x00000005abab7c10 */ /* 0x000fc40008ffe4ff */
[----:B------:R-:W-:Y:S01]  /*5c80*/  IADD3.X R172, R172, UR5, RZ, P0, !PT ;  /* 0x00000005acac7c10 */ /* 0x000fe200087fe4ff */
[----:B------:R3:W-:Y:S01]  /*5c90*/  STL [R1+0x44], R185 ;  /* 0x000044b901007387 */ /* 0x0007e20000100800 */
[CC--:B------:R-:W-:Y:S01]  /*5ca0*/  IADD3 R177, P1, R222.reuse, R7.reuse, RZ ;  /* 0x00000007deb17210 */ /* 0x0c0fe20007f3e0ff */
[C---:B-1----:R-:W-:Y:S01]  /*5cb0*/  IMAD.X R180, R41.reuse, 0x1, R11, P2 ;  /* 0x0000000129b47824 */ /* 0x042fe200010e060b */
[C---:B------:R-:W-:Y:S02]  /*5cc0*/  SHF.L.U64.HI R196, R222.reuse, 0x2, R25 ;  /* 0x00000002dec47819 */ /* 0x040fe40000010219 */
[----:B------:R-:W-:Y:S02]  /*5cd0*/  CS2R R24, SRZ ;  /* 0x0000000000187805 */ /* 0x000fe4000001ff00 */
[----:B------:R-:W-:Y:S02]  /*5ce0*/  IADD3 R178, P0, R222, R6, RZ ;  /* 0x00000006deb27210 */ /* 0x000fe40007f1e0ff */
[----:B--2---:R-:W-:Y:S01]  /*5cf0*/  IADD3 R183, P2, R42, R7, RZ ;  /* 0x000000072ab77210 */ /* 0x004fe20007f5e0ff */
[----:B------:R1:W-:Y:S01]  /*5d00*/  STL [R1+0x58], R180 ;  /* 0x000058b401007387 */ /* 0x0003e20000100800 */
[----:B------:R-:W-:Y:S01]  /*5d10*/  SHF.R.S32.HI R182, RZ, 0x5, R182 ;  /* 0x00000005ffb67819 */ /* 0x000fe200000114b6 */
[----:B---3--:R-:W-:Y:S01]  /*5d20*/  IMAD.X R185, R41, 0x1, R10, P3 ;  /* 0x0000000129b97824 */ /* 0x008fe200018e060a */
[C---:B------:R-:W-:Y:S01]  /*5d30*/  SHF.L.U64.HI R175, R176.reuse, 0x2, R175 ;  /* 0x00000002b0af7819 */ /* 0x040fe200000102af */
[----:B------:R2:W-:Y:S01]  /*5d40*/  STL [R1+0x3c], R183 ;  /* 0x00003cb701007387 */ /* 0x0005e20000100800 */
[----:B------:R-:W-:-:S02]  /*5d50*/  IMAD.SHL.U32 R176, R176, 0x4, RZ ;  /* 0x00000004b0b07824 */ /* 0x000fc400078e00ff */
[----:B------:R-:W-:Y:S01]  /*5d60*/  VIADD R190, R182, 0xfffffffe ;  /* 0xfffffffeb6be7836 */ /* 0x000fe20000000000 */
[----:B------:R3:W-:Y:S01]  /*5d70*/  STL [R1+0x50], R185 ;  /* 0x000050b901007387 */ /* 0x0007e20000100800 */
[----:B-1----:R-:W-:Y:S02]  /*5d80*/  IADD3 R180, P3, R42, R6, RZ ;  /* 0x000000062ab47210 */ /* 0x002fe40007f7e0ff */
[----:B------:R-:W-:Y:S01]  /*5d90*/  CS2R R42, SRZ ;  /* 0x00000000002a7805 */ /* 0x000fe2000001ff00 */
[----:B--2---:R-:W-:Y:S02]  /*5da0*/  IMAD.X R183, R39, 0x1, R11, P4 ;  /* 0x0000000127b77824 */ /* 0x004fe400020e060b */
[----:B------:R1:W-:Y:S01]  /*5db0*/  STL [R1+0x34], R180 ;  /* 0x000034b401007387 */ /* 0x0003e20000100800 */
[----:B---3--:R-:W-:-:S03]  /*5dc0*/  IADD3 R185, P4, R40, R7, RZ ;  /* 0x0000000728b97210 */ /* 0x008fc60007f9e0ff */
[----:B------:R2:W-:Y:S04]  /*5dd0*/  STL [R1+0x48], R183 ;  /* 0x000048b701007387 */ /* 0x0005e80000100800 */
[----:B------:R3:W-:Y:S01]  /*5de0*/  STL [R1+0x2c], R185 ;  /* 0x00002cb901007387 */ /* 0x0007e20000100800 */
[----:B-1----:R-:W-:Y:S01]  /*5df0*/  IMAD.X R180, R39, 0x1, R10, P5 ;  /* 0x0000000127b47824 */ /* 0x002fe200028e060a */
[----:B--2---:R-:W-:-:S04]  /*5e00*/  IADD3 R183, P5, R40, R6, RZ ;  /* 0x0000000628b77210 */ /* 0x004fc80007fbe0ff */
[----:B------:R1:W-:Y:S01]  /*5e10*/  STL [R1+0x40], R180 ;  /* 0x000040b401007387 */ /* 0x0003e20000100800 */
[----:B------:R-:W-:Y:S01]  /*5e20*/  CS2R R40, SRZ ;  /* 0x0000000000287805 */ /* 0x000fe2000001ff00 */
[----:B---3--:R-:W-:Y:S02]  /*5e30*/  IMAD.X R185, R38, 0x1, R11, P2 ;  /* 0x0000000126b97824 */ /* 0x008fe400010e060b */
[----:B------:R2:W-:Y:S04]  /*5e40*/  STL [R1+0x24], R183 ;  /* 0x000024b701007387 */ /* 0x0005e80000100800 */
[----:B------:R3:W-:Y:S01]  /*5e50*/  STL [R1+0x38], R185 ;  /* 0x000038b901007387 */ /* 0x0007e20000100800 */
[----:B-1----:R-:W-:Y:S01]  /*5e60*/  IADD3 R180, P2, R194, R7, RZ ;  /* 0x00000007c2b47210 */ /* 0x002fe20007f5e0ff */
[----:B--2---:R-:W-:-:S04]  /*5e70*/  IMAD.X R183, R38, 0x1, R10, P3 ;  /* 0x0000000126b77824 */ /* 0x004fc800018e060a */
[----:B------:R1:W-:Y:S01]  /*5e80*/  STL [R1+0x1c], R180 ;  /* 0x00001cb401007387 */ /* 0x0003e20000100800 */
[----:B------:R-:W-:Y:S02]  /*5e90*/  CS2R R38, SRZ ;  /* 0x0000000000267805 */ /* 0x000fe4000001ff00 */
[----:B---3--:R-:W-:Y:S01]  /*5ea0*/  IADD3 R185, P3, R194, R6, RZ ;  /* 0x00000006c2b97210 */ /* 0x008fe20007f7e0ff */
[----:B------:R2:W-:Y:S04]  /*5eb0*/  STL [R1+0x30], R183 ;  /* 0x000030b701007387 */ /* 0x0005e80000100800 */
[----:B------:R3:W-:Y:S01]  /*5ec0*/  STL [R1+0x14], R185 ;  /* 0x000014b901007387 */ /* 0x0007e20000100800 */
[----:B-1----:R-:W-:Y:S01]  /*5ed0*/  IMAD.X R180, R37, 0x1, R11, P4 ;  /* 0x0000000125b47824 */ /* 0x002fe200020e060b */
[----:B--2---:R-:W-:-:S04]  /*5ee0*/  IADD3 R183, P4, R195, R7, RZ ;  /* 0x00000007c3b77210 */ /* 0x004fc80007f9e0ff */
[----:B------:R1:W-:Y:S01]  /*5ef0*/  STL [R1+0x28], R180 ;  /* 0x000028b401007387 */ /* 0x0003e20000100800 */
[----:B---3--:R-:W-:-:S03]  /*5f00*/  IMAD.X R185, R37, 0x1, R10, P5 ;  /* 0x0000000125b97824 */ /* 0x008fc600028e060a */
[----:B------:R2:W-:Y:S04]  /*5f10*/  STL [R1+0xc], R183 ;  /* 0x00000cb701007387 */ /* 0x0005e80000100800 */
[----:B------:R3:W-:Y:S01]  /*5f20*/  STL [R1+0x20], R185 ;  /* 0x000020b901007387 */ /* 0x0007e20000100800 */
[----:B-1----:R-:W-:Y:S01]  /*5f30*/  IADD3 R180, P5, R195, R6, RZ ;  /* 0x00000006c3b47210 */ /* 0x002fe20007fbe0ff */
[----:B--2---:R-:W-:-:S04]  /*5f40*/  IMAD.X R183, R36, 0x1, R11, P2 ;  /* 0x0000000124b77824 */ /* 0x004fc800010e060b */
[----:B------:R1:W-:Y:S01]  /*5f50*/  STL [R1+0x4], R180 ;  /* 0x000004b401007387 */ /* 0x0003e20000100800 */
[-C--:B------:R-:W-:Y:S01]  /*5f60*/  IADD3 R252, P2, R250, R7.reuse, RZ ;  /* 0x00000007fafc7210 */ /* 0x080fe20007f5e0ff */
[C-C-:B---3--:R-:W-:Y:S02]  /*5f70*/  IMAD.X R185, R186.reuse, 0x1, R11.reuse, P1 ;  /* 0x00000001bab97824 */ /* 0x148fe400008e060b */
[----:B------:R2:W-:Y:S01]  /*5f80*/  STL [R1+0x18], R183 ;  /* 0x000018b701007387 */ /* 0x0005e20000100800 */
[--C-:B------:R-:W-:Y:S02]  /*5f90*/  IMAD.X R186, R186, 0x1, R10.reuse, P0 ;  /* 0x00000001baba7824 */ /* 0x100fe400000e060a */
[----:B------:R-:W-:Y:S01]  /*5fa0*/  IMAD.X R251, R249, 0x1, R11, P2 ;  /* 0x00000001f9fb7824 */ /* 0x000fe200010e060b */
[----:B------:R-:W-:Y:S01]  /*5fb0*/  IADD3 R244, P2, R214, R7, RZ ;  /* 0x00000007d6f47210 */ /* 0x000fe20007f5e0ff */
[----:B-1----:R-:W-:Y:S01]  /*5fc0*/  IMAD.X R180, R36, 0x1, R10, P3 ;  /* 0x0000000124b47824 */ /* 0x002fe200018e060a */
[----:B------:R-:W-:-:S02]  /*5fd0*/  IADD3 R250, P3, R250, R6, RZ ;  /* 0x00000006fafa7210 */ /* 0x000fc40007f7e0ff */
[----:B------:R-:W-:Y:S01]  /*5fe0*/  CS2R R36, SRZ ;  /* 0x0000000000247805 */ /* 0x000fe2000001ff00 */
[--C-:B------:R-:W-:Y:S01]  /*5ff0*/  IMAD.X R243, R241, 0x1, R11.reuse, P2 ;  /* 0x00000001f1f37824 */ /* 0x100fe200010e060b */
[-C--:B------:R-:W-:Y:S01]  /*6000*/  IADD3 R235, P2, R233, R7.reuse, RZ ;  /* 0x00000007e9eb7210 */ /* 0x080fe20007f5e0ff */
[--C-:B--2---:R-:W-:Y:S01]  /*6010*/  IMAD.X R183, R35, 0x1, R11.reuse, P4 ;  /* 0x0000000123b77824 */ /* 0x104fe200020e060b */
[----:B------:R1:W-:Y:S01]  /*6020*/  STL [R1+0x10], R180 ;  /* 0x000010b401007387 */ /* 0x0003e20000100800 */
[-C--:B------:R-:W-:Y:S01]  /*6030*/  IADD3 R248, P4, R246, R7.reuse, RZ ;  /* 0x00000007f6f87210 */ /* 0x080fe20007f9e0ff */
[--C-:B------:R-:W-:Y:S01]  /*6040*/  IMAD.X R249, R249, 0x1, R10.reuse, P3 ;  /* 0x00000001f9f97824 */ /* 0x100fe200018e060a */
[-C--:B------:R-:W-:Y:S01]  /*6050*/  IADD3 R242, P3, R214, R6.reuse, RZ ;  /* 0x00000006d6f27210 */ /* 0x080fe20007f7e0ff */
[--C-:B------:R-:W-:Y:S01]  /*6060*/  IMAD.X R234, R232, 0x1, R11.reuse, P2 ;  /* 0x00000001e8ea7824 */ /* 0x100fe200010e060b */
[-C--:B------:R-:W-:Y:S01]  /*6070*/  IADD3 R227, P2, R225, R7.reuse, RZ ;  /* 0x00000007e1e37210 */ /* 0x080fe20007f5e0ff */
[--C-:B------:R-:W-:Y:S01]  /*6080*/  IMAD.X R247, R245, 0x1, R11.reuse, P4 ;  /* 0x00000001f5f77824 */ /* 0x100fe200020e060b */
[-C--:B------:R-:W-:Y:S01]  /*6090*/  IADD3 R240, P4, R237, R7.reuse, RZ ;  /* 0x00000007edf07210 */ /* 0x080fe20007f9e0ff */
[--C-:B------:R-:W-:Y:S01]  /*60a0*/  IMAD.X R241, R241, 0x1, R10.reuse, P3 ;  /* 0x00000001f1f17824 */ /* 0x100fe200018e060a */
[-C--:B------:R-:W-:Y:S01]  /*60b0*/  IADD3 R233, P3, R233, R6.reuse, RZ ;  /* 0x00000006e9e97210 */ /* 0x080fe20007f7e0ff */
[--C-:B-1----:R-:W-:Y:S01]  /*60c0*/  IMAD.X R180, R35, 0x1, R10.reuse, P5 ;  /* 0x0000000123b47824 */ /* 0x102fe200028e060a */
        /* <DEDUP_REMOVED lines=37> */
[----:B------:R1:W-:Y:S01]  /*6320*/  STL [R1+0x8], R183 ;  /* 0x000008b701007387 */ /* 0x0003e20000100800 */
[--C-:B------:R-:W-:Y:S01]  /*6330*/  IMAD.X R202, R200, 0x1, R11.reuse, P2 ;  /* 0x00000001c8ca7824 */ /* 0x100fe200010e060b */
[CC--:B------:R-:W-:Y:S01]  /*6340*/  IADD3 R195, P2, R193.reuse, R7.reuse, RZ ;  /* 0x00000007c1c37210 */ /* 0x0c0fe20007f5e0ff */
[--C-:B------:R-:W-:Y:S01]  /*6350*/  IMAD.X R198, R196, 0x1, R11.reuse, P4 ;  /* 0x00000001c4c67824 */ /* 0x100fe200020e060b */
[----:B------:R2:W-:Y:S01]  /*6360*/  STL [R1], R180 ;  /* 0x000000b401007387 */ /* 0x0005e20000100800 */
[--C-:B------:R-:W-:Y:S01]  /*6370*/  IMAD.X R200, R200, 0x1, R10.reuse, P3 ;  /* 0x00000001c8c87824 */ /* 0x100fe200018e060a */
[----:B------:R-:W-:Y:S01]  /*6380*/  IADD3 R193, P3, R193, R6, RZ ;  /* 0x00000006c1c17210 */ /* 0x000fe20007f7e0ff */
[----:B------:R-:W-:Y:S01]  /*6390*/  IMAD.X R196, R196, 0x1, R10, P5 ;  /* 0x00000001c4c47824 */ /* 0x000fe200028e060a */
[----:B------:R-:W-:Y:S01]  /*63a0*/  CS2R R34, SRZ ;  /* 0x0000000000227805 */ /* 0x000fe2000001ff00 */
[C---:B------:R-:W-:Y:S01]  /*63b0*/  IMAD.X R194, R192.reuse, 0x1, R11, P2 ;  /* 0x00000001c0c27824 */ /* 0x040fe200010e060b */
[----:B-1----:R-:W-:Y:S01]  /*63c0*/  SHF.L.U64.HI R183, R9, 0x2, R238 ;  /* 0x0000000209b77819 */ /* 0x002fe200000102ee */
[----:B------:R-:W-:Y:S01]  /*63d0*/  IMAD.X R192, R192, 0x1, R10, P3 ;  /* 0x00000001c0c07824 */ /* 0x000fe200018e060a */
[----:B--2---:R-:W-:-:S02]  /*63e0*/  IADD3 R180, P4, R181, R7, RZ ;  /* 0x00000007b5b47210 */ /* 0x004fc40007f9e0ff */
[----:B------:R-:W-:-:S03]  /*63f0*/  IADD3 R181, P5, R181, R6, RZ ;  /* 0x00000006b5b57210 */ /* 0x000fc60007fbe0ff */
[C---:B------:R-:W-:Y:S02]  /*6400*/  IMAD.X R183, R184.reuse, 0x1, R11, P4 ;  /* 0x00000001b8b77824 */ /* 0x040fe400020e060b */
[----:B------:R-:W-:-:S08]  /*6410*/  IMAD.X R184, R184, 0x1, R10, P5 ;  /* 0x00000001b8b87824 */ /* 0x000fd000028e060a */
.L_x_1:
[----:B------:R-:W-:Y:S01]  /*6420*/  UIADD3 UR9, UR9, 0x1, URZ ;  /* 0x0000000109097890 */ /* 0x000fe2000fffe03f */
[----:B------:R-:W-:-:S04]  /*6430*/  DEPBAR.LE SB0, 0x2 ;  /* 0x000080800000791a */ /* 0x000fc80000000000 */
[----:B------:R-:W-:Y:S01]  /*6440*/  BAR.SYNC.DEFER_BLOCKING 0x0 ;  /* 0x0000000000007b1d */ /* 0x000fe20000010000 */
[----:B------:R-:W-:Y:S01]  /*6450*/  UISETP.GT.AND UP0, UPT, UR9, 0x2, UPT ;  /* 0x000000020900788c */ /* 0x000fe2000bf04270 */
[----:B------:R-:W-:Y:S01]  /*6460*/  VIADD R190, R182, 0xfffffffe ;  /* 0xfffffffeb6be7836 */ /* 0x000fe20000000000 */
[----:B------:R-:W-:Y:S01]  /*6470*/  ISETP.GT.AND P1, PT, R179, RZ, PT ;  /* 0x000000ffb300720c */ /* 0x000fe20003f24270 */
[----:B------:R-:W-:Y:S02]  /*6480*/  UIADD3 UR10, UR10, 0x1, URZ ;  /* 0x000000010a0a7890 */ /* 0x000fe4000fffe03f */
[----:B------:R-:W-:Y:S01]  /*6490*/  USEL UR9, UR9, URZ, !UP0 ;  /* 0x0000003f09097287 */ /* 0x000fe2000c000000 */
[----:B------:R-:W-:Y:S01]  /*64a0*/  ISETP.GE.AND P0, PT, R187, R190, PT ;  /* 0x000000bebb00720c */ /* 0x000fe20003f06270 */
[----:B------:R-:W-:Y:S01]  /*64b0*/  UMOV UR7, 0x40000040 ;  /* 0x4000004000077882 */ /* 0x000fe20000000000 */
[----:B------:R-:W-:Y:S01]  /*64c0*/  SEL R190, RZ, 0x4, !P1 ;  /* 0x00000004ffbe7807 */ /* 0x000fe20004800000 */
[----:B------:R-:W-:-:S02]  /*64d0*/  ULEA UR5, UR9, UR8, 0xd ;  /* 0x0000000809057291 */ /* 0x000fc4000f8e683f */
[----:B------:R-:W-:Y:S01]  /*64e0*/  ULEA UR4, UR9, UR8, 0xf ;  /* 0x0000000809047291 */ /* 0x000fe2000f8e783f */
[----:B------:R-:W-:Y:S01]  /*64f0*/  SEL R190, R190, RZ, !P0 ;  /* 0x000000ffbebe7207 */ /* 0x000fe20004000000 */
[----:B------:R-:W-:Y:S02]  /*6500*/  UIADD3 UR5, UR5, 0x18000, URZ ;  /* 0x0001800005057890 */ /* 0x000fe4000fffe03f */
[----:B------:R-:W-:Y:S01]  /*6510*/  USHF.R.U32.HI UR4, URZ, 0x4, UR4 ;  /* 0x000000043f047899 */ /* 0x000fe20008011604 */
[----:B------:R-:W-:Y:S01]  /*6520*/  ISETP.NE.U32.AND P1, PT, R190, RZ, PT ;  /* 0x000000ffbe00720c */ /* 0x000fe20003f25070 */
[----:B------:R-:W-:Y:S01]  /*6530*/  USHF.R.U32.HI UR5, URZ, 0x4, UR5 ;  /* 0x000000043f057899 */ /* 0x000fe20008011605 */
[----:B------:R-:W-:Y:S01]  /*6540*/  IADD3 R190, P2, R166, R6, RZ ;  /* 0x00000006a6be7210 */ /* 0x000fe20007f5e0ff */
[----:B------:R-:W-:Y:S02]  /*6550*/  USGXT.U32 UR4, UR4, 0xe ;  /* 0x0000000e0404789a */ /* 0x000fe40008000000 */
[----:B------:R-:W-:Y:S01]  /*6560*/  USGXT.U32 UR6, UR5, 0xe ;  /* 0x0000000e0506789a */ /* 0x000fe20008000000 */
[----:B------:R-:W-:-:S02]  /*6570*/  WARPGROUP.ARRIVE ;  /* 0x00000000000079c5 */ /* 0x000fc40000000000 */
[----:B------:R-:W-:Y:S01]  /*6580*/  UMOV UR5, 0x40000040 ;  /* 0x4000004000057882 */ /* 0x000fe20000000000 */
[----:B------:R-:W-:Y:S01]  /*6590*/  UIADD3 UR12, UP0, UR4, 0x2, URZ ;  /* 0x00000002040c7890 */ /* 0x000fe2000ff1e03f */
[----:B------:R-:W-:Y:S01]  /*65a0*/  IMAD.X R191, R173, 0x1, R10, P2 ;  /* 0x00000001adbf7824 */ /* 0x000fe200010e060a */
[----:B------:R-:W-:-:S03]  /*65b0*/  UIADD3 UR14, UP1, UR6, 0x2, URZ ;  /* 0x00000002060e7890 */ /* 0x000fc6000ff3e03f */
[----:B------:R-:W-:Y:S01]  /*65c0*/  HGMMA.64x64x8.F32.TF32 R120, gdesc[UR4], R120 ;  /* 0x04e00000047879f0 */ /* 0x000fe20008702878 */
[----:B------:R-:W-:Y:S01]  /*65d0*/  UMOV UR4, URZ ;  /* 0x0000003f00047c82 */ /* 0x000fe20008000000 */
[----:B------:R-:W-:Y:S01]  /*65e0*/  UMOV UR5, URZ ;  /* 0x0000003f00057c82 */ /* 0x000fe20008000000 */
[----:B------:R-:W-:Y:S02]  /*65f0*/  UIADD3.X UR13, UR4, 0x40000040, URZ, UP0, !UPT ;  /* 0x40000040040d7890 */ /* 0x000fe400087fe43f */
[----:B------:R-:W-:Y:S02]  /*6600*/  UIADD3.X UR15, UR5, 0x40000040, URZ, UP1, !UPT ;  /* 0x40000040050f7890 */ /* 0x000fe40008ffe43f */
[----:B------:R-:W-:Y:S02]  /*6610*/  UIADD3.64 UR24, UR12, 0x2, URZ ;  /* 0x000000020c187897 */ /* 0x000fe4000fffe03f */
[----:B------:R-:W-:Y:S02]  /*6620*/  UIADD3.64 UR26, UR14, 0x2, URZ ;  /* 0x000000020e1a7897 */ /* 0x000fe4000fffe03f */
[----:B------:R-:W-:-:S02]  /*6630*/  UIADD3.64 UR20, UR12, 0x4, URZ ;  /* 0x000000040c147897 */ /* 0x000fc4000fffe03f */
[----:B------:R-:W-:Y:S02]  /*6640*/  UIADD3.64 UR22, UR14, 0x4, URZ ;  /* 0x000000040e167897 */ /* 0x000fe4000fffe03f */
[----:B------:R-:W-:Y:S02]  /*6650*/  UIADD3.64 UR4, UR12, 0x1fe, URZ ;  /* 0x000001fe0c047897 */ /* 0x000fe4000fffe03f */
[----:B------:R-:W-:Y:S01]  /*6660*/  UIADD3.64 UR28, UR12, 0x200, URZ ;  /* 0x000002000c1c7897 */ /* 0x000fe2000fffe03f */
[----:B------:R-:W-:Y:S01]  /*6670*/  UMOV UR30, UR14 ;  /* 0x0000000e001e7c82 */ /* 0x000fe20008000000 */
[----:B------:R-:W-:Y:S01]  /*6680*/  UMOV UR31, UR15 ;  /* 0x0000000f001f7c82 */ /* 0x000fe20008000000 */
[----:B------:R-:W-:-:S04]  /*6690*/  UISETP.GT.AND UP0, UPT, UR10, 0x2, UPT ;  /* 0x000000020a00788c */ /* 0x000fc8000bf04270 */
[----:B------:R-:W-:Y:S01]  /*66a0*/  USEL UR10, UR10, URZ, !UP0 ;  /* 0x0000003f0a0a7287 */ /* 0x000fe2000c000000 */
[----:B------:R-:W-:Y:S04]  /*66b0*/  HGMMA.64x64x8.F32.TF32 R120, gdesc[UR12], R120 ;  /* 0x04e000000c7879f0 */ /* 0x000fe80008702878 */
[----:B------:R-:W-:Y:S01]  /*66c0*/  HGMMA.64x64x8.F32.TF32 R120, gdesc[UR24], R120 ;  /* 0x04e00000187879f0 */ /* 0x000fe20008702878 */
[----:B------:R-:W-:-:S03]  /*66d0*/  UIADD3.64 UR24, UR12, 0x202, URZ ;  /* 0x000002020c187897 */ /* 0x000fc6000fffe03f */
[----:B------:R-:W-:Y:S01]  /*66e0*/  HGMMA.64x64x8.F32.TF32 R120, gdesc[UR20], R120 ;  /* 0x04e00000147879f0 */ /* 0x000fe20008702878 */
[----:B------:R-:W-:-:S03]  /*66f0*/  UIADD3.64 UR20, UR12, 0x204, URZ ;  /* 0x000002040c147897 */ /* 0x000fc6000fffe03f */
[----:B------:R-:W-:Y:S01]  /*6700*/  HGMMA.64x64x8.F32.TF32 R88, gdesc[UR4], R88 ;  /* 0x04e00000045879f0 */ /* 0x000fe20008702858 */
[----:B------:R-:W-:-:S03]  /*6710*/  UIADD3.64 UR4, UR12, 0x3fe, URZ ;  /* 0x000003fe0c047897 */ /* 0x000fc6000fffe03f */
[----:B------:R-:W-:Y:S01]  /*6720*/  HGMMA.64x64x8.F32.TF32 R88, gdesc[UR28], R88 ;  /* 0x04e000001c5879f0 */ /* 0x000fe20008702858 */
[----:B------:R-:W-:Y:S01]  /*6730*/  UIADD3.64 UR28, UR12, 0x400, URZ ;  /* 0x000004000c1c7897 */ /* 0x000fe2000fffe03f */
[----:B------:R-:W-:Y:S01]  /*6740*/  UMOV UR30, UR14 ;  /* 0x0000000e001e7c82 */ /* 0x000fe20008000000 */
[----:B------:R-:W-:Y:S01]  /*6750*/  UMOV UR31, UR15 ;  /* 0x0000000f001f7c82 */ /* 0x000fe20008000000 */
[----:B------:R-:W-:Y:S01]  /*6760*/  HGMMA.64x64x8.F32.TF32 R88, gdesc[UR24], R88 ;  /* 0x04e00000185879f0 */ /* 0x000fe20008702858 */
[----:B------:R-:W-:-:S03]  /*6770*/  UIADD3.64 UR24, UR12, 0x402, URZ ;  /* 0x000004020c187897 */ /* 0x000fc6000fffe03f */
[----:B------:R-:W-:Y:S01]  /*6780*/  HGMMA.64x64x8.F32.TF32 R88, gdesc[UR20], R88 ;  /* 0x04e00000145879f0 */ /* 0x000fe20008702858 */
[----:B------:R-:W-:-:S03]  /*6790*/  UIADD3.64 UR20, UR12, 0x404, URZ ;  /* 0x000004040c147897 */ /* 0x000fc6000fffe03f */
[----:B------:R-:W-:Y:S01]  /*67a0*/  HGMMA.64x64x8.F32.TF32 R56, gdesc[UR4], R56 ;  /* 0x04e00000043879f0 */ /* 0x000fe20008702838 */
[----:B------:R-:W-:-:S03]  /*67b0*/  UIADD3.64 UR4, UR12, 0x5fe, URZ ;  /* 0x000005fe0c047897 */ /* 0x000fc6000fffe03f */
[----:B------:R-:W-:Y:S04]  /*67c0*/  HGMMA.64x64x8.F32.TF32 R56, gdesc[UR28], R56 ;  /* 0x04e000001c3879f0 */ /* 0x000fe80008702838 */
[----:B------:R-:W-:Y:S01]  /*67d0*/  HGMMA.64x64x8.F32.TF32 R56, gdesc[UR24], R56 ;  /* 0x04e00000183879f0 */ /* 0x000fe20008702838 */
[----:B------:R-:W-:-:S03]  /*67e0*/  UIADD3.64 UR24, UR12, 0x602, URZ ;  /* 0x000006020c187897 */ /* 0x000fc6000fffe03f */
[----:B------:R-:W-:Y:S04]  /*67f0*/  HGMMA.64x64x8.F32.TF32 R56, gdesc[UR20], R56 ;  /* 0x04e00000143879f0 */ /* 0x000fe80008702838 */
[----:B------:R-:W-:Y:S01]  /*6800*/  HGMMA.64x64x8.F32.TF32 R24, gdesc[UR4], R24 ;  /* 0x04e00000041879f0 */ /* 0x000fe20008702818 */
[----:B------:R-:W-:Y:S01]  /*6810*/  UIADD3.64 UR4, UR12, 0x600, URZ ;  /* 0x000006000c047897 */ /* 0x000fe2000fffe03f */
[----:B------:R-:W-:Y:S01]  /*6820*/  UMOV UR6, UR14 ;  /* 0x0000000e00067c82 */ /* 0x000fe20008000000 */
[----:B------:R-:W-:Y:S01]  /*6830*/  UMOV UR7, UR15 ;  /* 0x0000000f00077c82 */ /* 0x000fe20008000000 */
[----:B------:R-:W-:Y:S01]  /*6840*/  UIADD3.64 UR12, UR12, 0x604, URZ ;  /* 0x000006040c0c7897 */ /* 0x000fe2000fffe03f */
[----:B------:R-:W-:Y:S01]  /*6850*/  UMOV UR14, UR22 ;  /* 0x00000016000e7c82 */ /* 0x000fe20008000000 */
[----:B------:R-:W-:-:S04]  /*6860*/  UMOV UR15, UR23 ;  /* 0x00000017000f7c82 */ /* 0x000fc80008000000 */
[----:B------:R-:W-:Y:S01]  /*6870*/  HGMMA.64x64x8.F32.TF32 R24, gdesc[UR4], R24 ;  /* 0x04e00000041879f0 */ /* 0x000fe20008702818 */
[----:B------:R-:W-:-:S06]  /*6880*/  ULEA UR4, UR10, UR8, 0xf ;  /* 0x000000080a047291 */ /* 0x000fcc000f8e783f */
[----:B------:R-:W-:Y:S01]  /*6890*/  VIADD R238, R2, UR4 ;  /* 0x0000000402ee7c36 */ /* 0x000fe20008000000 */
[----:B------:R-:W-:Y:S04]  /*68a0*/  HGMMA.64x64x8.F32.TF32 R24, gdesc[UR24], R24 ;  /* 0x04e00000181879f0 */ /* 0x000fe80008702818 */
[----:B------:R-:W-:Y:S03]  /*68b0*/  HGMMA.64x64x8.F32.TF32 R24, gdesc[UR12], R24, gsb0 ;  /* 0x04e000000c1879f0 */ /* 0x000fe60008002818 */
[----:B------:R-:W-:Y:S02]  /*68c0*/  WARPGROUP.DEPBAR.LE gsb0, 0x1 ;  /* 0x00008000000079c5 */ /* 0x000fe40000010100 */
[----:B------:R-:W-:Y:S06]  /*68d0*/  BAR.SYNC.DEFER_BLOCKING 0x0 ;  /* 0x0000000000007b1d */ /* 0x000fec0000010000 */
[----:B------:R-:W-:Y:S01]  /*68e0*/  @!PT LDS RZ, [RZ] ;  /* 0x00000000fffff984 */ /* 0x000fe20000000800 */
[----:B------:R-:W-:Y:S01]  /*68f0*/  @!PT LDS RZ, [RZ] ;  /* 0x00000000fffff984 */ /* 0x000fe20000000800 */
[----:B------:R-:W-:Y:S01]  /*6900*/  @!PT LDS RZ, [RZ] ;  /* 0x00000000fffff984 */ /* 0x000fe20000000800 */
[----:B------:R1:W-:Y:S02]  /*6910*/  LDGSTS.E [R238], desc[UR16][R190.64], P1 ;  /* 0x00000000beee7fae */ /* 0x0003e40008921850 */
[----:B-1----:R-:W-:-:S05]  /*6920*/  IADD3 R190, P2, R166, R7, RZ ;  /* 0x00000007a6be7210 */ /* 0x002fca0007f5e0ff */
[----:B------:R-:W-:-:S05]  /*6930*/  IMAD.X R191, R173, 0x1, R11, P2 ;  /* 0x00000001adbf7824 */ /* 0x000fca00010e060b */
[----:B------:R1:W-:Y:S01]  /*6940*/  LDGSTS.E [R238+0x4000], desc[UR16][R190.64], P1 ;  /* 0x04000000beee7fae */ /* 0x0003e20008921850 */
[----:B------:R-:W-:-:S04]  /*6950*/  ISETP.GT.AND P1, PT, R179, 0x1, PT ;  /* 0x00000001b300780c */ /* 0x000fc80003f24270 */
[----:B-1----:R-:W-:-:S04]  /*6960*/  SEL R190, RZ, 0x4, !P1 ;  /* 0x00000004ffbe7807 */ /* 0x002fc80004800000 */
[----:B------:R-:W-:-:S04]  /*6970*/  SEL R190, R190, RZ, !P0 ;  /* 0x000000ffbebe7207 */ /* 0x000fc80004000000 */
[----:B------:R-:W-:Y:S02]  /*6980*/  ISETP.NE.U32.AND P1, PT, R190, RZ, PT ;  /* 0x000000ffbe00720c */ /* 0x000fe40003f25070 */
[----:B------:R-:W-:-:S05]  /*6990*/  IADD3 R190, P2, R166, R178, RZ ;  /* 0x000000b2a6be7210 */ /* 0x000fca0007f5e0ff */
[----:B------:R-:W-:-:S06]  /*69a0*/  IMAD.X R191, R173, 0x1, R186, P2 ;  /* 0x00000001adbf7824 */ /* 0x000fcc00010e06ba */
[----:B------:R1:W-:Y:S02]  /*69b0*/  LDGSTS.E [R238+0x4], desc[UR16][R190.64], P1 ;  /* 0x00004000beee7fae */ /* 0x0003e40008921850 */
        /* <DEDUP_REMOVED lines=24> */
[----:B-1----:R-:W-:Y:S02]  /*6b40*/  SEL R190, RZ, 0x4, !P1 ;  /* 0x00000004ffbe7807 */ /* 0x002fe40004800000 */
[----:B------:R-:W-:Y:S02]  /*6b50*/  LOP3.LUT R238, R2, 0x10, RZ, 0x3c, !PT ;  /* 0x0000001002ee7812 */ /* 0x000fe400078e3cff */
[----:B------:R-:W-:-:S03]  /*6b60*/  SEL R190, R190, RZ, !P0 ;  /* 0x000000ffbebe7207 */ /* 0x000fc60004000000 */
[----:B------:R-:W-:Y:S01]  /*6b70*/  VIADD R238, R238, UR4 ;  /* 0x00000004eeee7c36 */ /* 0x000fe20008000000 */
[----:B------:R-:W-:Y:S02]  /*6b80*/  ISETP.NE.U32.AND P1, PT, R190, RZ, PT ;  /* 0x000000ffbe00720c */ /* 0x000fe40003f25070 */
[----:B------:R-:W-:-:S05]  /*6b90*/  IADD3 R190, P2, R166, R197, RZ ;  /* 0x000000c5a6be7210 */ /* 0x000fca0007f5e0ff */
[----:B------:R-:W-:-:S06]  /*6ba0*/  IMAD.X R191, R173, 0x1, R196, P2 ;  /* 0x00000001adbf7824 */ /* 0x000fcc00010e06c4 */
        /* <DEDUP_REMOVED lines=139> */
[----:B------:R1:W-:Y:S04]  /*7460*/  LDGSTS.E [R238+0x4004], desc[UR16][R190.64], P1 ;  /* 0x04004000beee7fae */ /* 0x0003e80008921850 */
[----:B------:R-:W2:Y:S01]  /*7470*/  LDL R191, [R1+0x4] ;  /* 0x0000040001bf7983 */ /* 0x000ea20000100800 */
[----:B------:R-:W-:-:S04]  /*7480*/  ISETP.GT.AND P1, PT, R179, 0x12, PT ;  /* 0x00000012b300780c */ /* 0x000fc80003f24270 */
[----:B-1----:R-:W-:-:S04]  /*7490*/  SEL R190, RZ, 0x4, !P1 ;  /* 0x00000004ffbe7807 */ /* 0x002fc80004800000 */
[----:B------:R-:W-:-:S04]  /*74a0*/  SEL R190, R190, RZ, !P0 ;  /* 0x000000ffbebe7207 */ /* 0x000fc80004000000 */
[----:B------:R-:W-:Y:S02]  /*74b0*/  ISETP.NE.U32.AND P1, PT, R190, RZ, PT ;  /* 0x000000ffbe00720c */ /* 0x000fe40003f25070 */
[----:B--2---:R-:W-:Y:S02]  /*74c0*/  IADD3 R190, P2, R166, R191, RZ ;  /* 0x000000bfa6be7210 */ /* 0x004fe40007f5e0ff */
[----:B------:R-:W2:Y:S03]  /*74d0*/  LDL R191, [R1] ;  /* 0x0000000001bf7983 */ /* 0x000ea60000100800 */
[----:B--2---:R-:W-:-:S06]  /*74e0*/  IMAD.X R191, R173, 0x1, R191, P2 ;  /* 0x00000001adbf7824 */ /* 0x004fcc00010e06bf */
[----:B------:R1:W-:Y:S04]  /*74f0*/  LDGSTS.E [R238+0x8], desc[UR16][R190.64], P1 ;  /* 0x00008000beee7fae */ /* 0x0003e80008921850 */
[----:B------:R-:W1:Y:S02]  /*7500*/  LDL R191, [R1+0xc] ;  /* 0x00000c0001bf7983 */ /* 0x000e640000100800 */
[----:B-1----:R-:W-:Y:S02]  /*7510*/  IADD3 R190, P2, R166, R191, RZ ;  /* 0x000000bfa6be7210 */ /* 0x002fe40007f5e0ff */
[----:B------:R-:W2:Y:S03]  /*7520*/  LDL R191, [R1+0x8] ;  /* 0x0000080001bf7983 */ /* 0x000ea60000100800 */
[----:B--2---:R-:W-:-:S05]  /*7530*/  IMAD.X R191, R173, 0x1, R191, P2 ;  /* 0x00000001adbf7824 */ /* 0x004fca00010e06bf */
[----:B------:R1:W-:Y:S04]  /*7540*/  LDGSTS.E [R238+0x4008], desc[UR16][R190.64], P1 ;  /* 0x04008000beee7fae */ /* 0x0003e80008921850 */
[----:B------:R-:W2:Y:S01]  /*7550*/  LDL R191, [R1+0x14] ;  /* 0x0000140001bf7983 */ /* 0x000ea20000100800 */
[----:B------:R-:W-:-:S04]  /*7560*/  ISETP.GT.AND P1, PT, R179, 0x13, PT ;  /* 0x00000013b300780c */ /* 0x000fc80003f24270 */
[----:B-1----:R-:W-:-:S04]  /*7570*/  SEL R190, RZ, 0x4, !P1 ;  /* 0x00000004ffbe7807 */ /* 0x002fc80004800000 */
[----:B------:R-:W-:-:S04]  /*7580*/  SEL R190, R190, RZ, !P0 ;  /* 0x000000ffbebe7207 */ /* 0x000fc80004000000 */
[----:B------:R-:W-:Y:S02]  /*7590*/  ISETP.NE.U32.AND P1, PT, R190, RZ, PT ;  /* 0x000000ffbe00720c */ /* 0x000fe40003f25070 */
[----:B--2---:R-:W-:Y:S02]  /*75a0*/  IADD3 R190, P2, R166, R191, RZ ;  /* 0x000000bfa6be7210 */ /* 0x004fe40007f5e0ff */
[----:B------:R-:W2:Y:S03]  /*75b0*/  LDL R191, [R1+0x10] ;  /* 0x0000100001bf7983 */ /* 0x000ea60000100800 */
        /* <DEDUP_REMOVED lines=8> */
[----:B------:R-:W-:Y:S02]  /*7640*/  ISETP.GT.AND P1, PT, R179, 0x14, PT ;  /* 0x00000014b300780c */ /* 0x000fe40003f24270 */
[----:B-1----:R-:W-:Y:S02]  /*7650*/  LOP3.LUT R238, R2, 0x50, RZ, 0x3c, !PT ;  /* 0x0000005002ee7812 */ /* 0x002fe400078e3cff */
[----:B------:R-:W-:-:S04]  /*7660*/  SEL R190, RZ, 0x4, !P1 ;  /* 0x00000004ffbe7807 */ /* 0x000fc80004800000 */
[----:B------:R-:W-:-:S04]  /*7670*/  SEL R190, R190, RZ, !P0 ;  /* 0x000000ffbebe7207 */ /* 0x000fc80004000000 */
[----:B------:R-:W-:Y:S02]  /*7680*/  ISETP.NE.U32.AND P1, PT, R190, RZ, PT ;  /* 0x000000ffbe00720c */ /* 0x000fe40003f25070 */
[----:B--2---:R-:W-:Y:S02]  /*7690*/  IADD3 R190, P2, R166, R191, RZ ;  /* 0x000000bfa6be7210 */ /* 0x004fe40007f5e0ff */
[----:B------:R-:W2:Y:S01]  /*76a0*/  LDL R191, [R1+0x20] ;  /* 0x0000200001bf7983 */ /* 0x000ea20000100800 */
[----:B------:R-:W-:Y:S02]  /*76b0*/  VIADD R238, R238, UR4 ;  /* 0x00000004eeee7c36 */ /* 0x000fe40008000000 */
[----:B--2---:R-:W-:-:S06]  /*76c0*/  IMAD.X R191, R173, 0x1, R191, P2 ;  /* 0x00000001adbf7824 */ /* 0x004fcc00010e06bf */
[----:B------:R1:W-:Y:S04]  /*76d0*/  LDGSTS.E [R238], desc[UR16][R190.64], P1 ;  /* 0x00000000beee7fae */ /* 0x0003e80008921850 */
        /* <DEDUP_REMOVED lines=160> */
[----:B------:R-:W2:Y:S01]  /*80e0*/  LDL R191, [R1+0xd8] ;  /* 0x0000d80001bf7983 */ /* 0x000ea20000100800 */
[----:B------:R-:W-:Y:S01]  /*80f0*/  ULEA UR4, UR10, UR8, 0xd ;  /* 0x000000080a047291 */ /* 0x000fe2000f8e683f */
[----:B------:R-:W-:-:S02]  /*8100*/  VIADD R187, R187, 0x1 ;  /* 0x00000001bbbb7836 */ /* 0x000fc40000000000 */
[----:B--2---:R-:W-:-:S05]  /*8110*/  IMAD.X R191, R173, 0x1, R191, P2 ;  /* 0x00000001adbf7824 */ /* 0x004fca00010e06bf */
[----:B------:R1:W-:Y:S04]  /*8120*/  LDGSTS.E [R238+0x400c], desc[UR16][R190.64], P1 ;  /* 0x0400c000beee7fae */ /* 0x0003e80008921850 */
[----:B------:R-:W0:Y:S01]  /*8130*/  LDGDEPBAR ;  /* 0x00000000000079af */ /* 0x000e220000000000 */
[----:B-1----:R-:W1:Y:S01]  /*8140*/  S2R R191, SR_TID.X ;  /* 0x0000000000bf7919 */ /* 0x002e620000002100 */
[----:B------:R-:W-:Y:S01]  /*8150*/  VIADD R238, R4, UR4 ;  /* 0x0000000404ee7c36 */ /* 0x000fe20008000000 */
[----:B-1----:R-:W-:-:S04]  /*8160*/  LOP3.LUT R191, R191, 0x1f, RZ, 0xc0, !PT ;  /* 0x0000001fbfbf7812 */ /* 0x002fc800078ec0ff */
[----:B------:R-:W-:Y:S01]  /*8170*/  ISETP.GE.AND P1, PT, R191, R179, PT ;  /* 0x000000b3bf00720c */ /* 0x000fe20003f26270 */
[----:B------:R-:W-:-:S03]  /*8180*/  VIADD R179, R179, 0xffffffe0 ;  /* 0xffffffe0b3b37836 */ /* 0x000fc60000000000 */
[----:B------:R-:W-:-:S04]  /*8190*/  SEL R190, RZ, 0x4, P1 ;  /* 0x00000004ffbe7807 */ /* 0x000fc80000800000 */
[----:B------:R-:W-:-:S04]  /*81a0*/  SEL R190, R190, RZ, !P0 ;  /* 0x000000ffbebe7207 */ /* 0x000fc80004000000 */
[----:B------:R-:W-:Y:S02]  /*81b0*/  ISETP.NE.U32.AND P0, PT, R190, RZ, PT ;  /* 0x000000ffbe00720c */ /* 0x000fe40003f05070 */
[----:B------:R-:W-:-:S05]  /*81c0*/  IADD3 R190, P1, R8, R164, RZ ;  /* 0x000000a408be7210 */ /* 0x000fca0007f3e0ff */
[----:B------:R-:W-:-:S06]  /*81d0*/  IMAD.X R191, R172, 0x1, R12, P1 ;  /* 0x00000001acbf7824 */ /* 0x000fcc00008e060c */
[----:B------:R1:W-:Y:S02]  /*81e0*/  LDGSTS.E [R238+0x18000], desc[UR16][R190.64], P0 ;  /* 0x18000000beee7fae */ /* 0x0003e40008121850 */
[----:B-1----:R-:W-:-:S05]  /*81f0*/  IADD3 R190, P1, R8, R160, RZ ;  /* 0x000000a008be7210 */ /* 0x002fca0007f3e0ff */
[----:B------:R-:W-:-:S05]  /*8200*/  IMAD.X R191, R170, 0x1, R12, P1 ;  /* 0x00000001aabf7824 */ /* 0x000fca00008e060c */
        /* <DEDUP_REMOVED lines=10> */
[----:B-1----:R-:W-:Y:S02]  /*82b0*/  IADD3 R190, P1, R8, R18, RZ ;  /* 0x0000001208be7210 */ /* 0x002fe40007f3e0ff */
[----:B------:R-:W-:-:S03]  /*82c0*/  IADD3 R18, P6, R18, R176, RZ ;  /* 0x000000b012127210 */ /* 0x000fc60007fde0ff */
[C---:B------:R-:W-:Y:S02]  /*82d0*/  IMAD.X R191, R159.reuse, 0x1, R12, P1 ;  /* 0x000000019fbf7824 */ /* 0x040fe400008e060c */
[----:B------:R-:W-:-:S03]  /*82e0*/  IMAD.X R159, R159, 0x1, R175, P6 ;  /* 0x000000019f9f7824 */ /* 0x000fc600030e06af */
        /* <DEDUP_REMOVED lines=11> */
[----:B-1----:R-:W-:Y:S02]  /*83a0*/  LOP3.LUT R238, R4, 0x40, RZ, 0x3c, !PT ;  /* 0x0000004004ee7812 */ /* 0x002fe400078e3cff */
[----:B------:R-:W-:-:S03]  /*83b0*/  IADD3 R190, P1, R8, R162, RZ ;  /* 0x000000a208be7210 */ /* 0x000fc60007f3e0ff */
[----:B------:R-:W-:Y:S02]  /*83c0*/  VIADD R238, R238, UR4 ;  /* 0x00000004eeee7c36 */ /* 0x000fe40008000000 */
        /* <DEDUP_REMOVED lines=10> */
[----:B------:R-:W-:Y:S01]  /*8470*/  IMAD.X R13, R13, 0x1, R175, P4 ;  /* 0x000000010d0d7824 */ /* 0x000fe200020e06af */
[----:B------:R-:W-:Y:S02]  /*8480*/  ISETP.NE.U32.AND P4, PT, R182, R187, PT ;  /* 0x000000bbb600720c */ /* 0x000fe40003f85070 */
[----:B------:R1:W-:Y:S02]  /*8490*/  LDGSTS.E [R238+0x18a00], desc[UR16][R190.64], P0 ;  /* 0x18a00000beee7fae */ /* 0x0003e40008121850 */
[----:B-1----:R-:W-:Y:S02]  /*84a0*/  IADD3 R190, P1, R8, R22, RZ ;  /* 0x0000001608be7210 */ /* 0x002fe40007f3e0ff */
[----:B------:R-:W-:-:S03]  /*84b0*/  IADD3 R22, P2, R22, R176, RZ ;  /* 0x000000b016167210 */ /* 0x000fc60007f5e0ff */
[C---:B------:R-:W-:Y:S02]  /*84c0*/  IMAD.X R191, R165.reuse, 0x1, R12, P1 ;  /* 0x00000001a5bf7824 */ /* 0x040fe400008e060c */
[--C-:B------:R-:W-:Y:S01]  /*84d0*/  IMAD.X R165, R165, 0x1, R175.reuse, P2 ;  /* 0x00000001a5a57824 */ /* 0x100fe200010e06af */
[----:B------:R-:W-:Y:S02]  /*84e0*/  IADD3 R164, P2, R164, R176, RZ ;  /* 0x000000b0a4a47210 */ /* 0x000fe40007f5e0ff */
[----:B------:R1:W-:Y:S03]  /*84f0*/  LDGSTS.E [R238+0x18e00], desc[UR16][R190.64], P0 ;  /* 0x18e00000beee7fae */ /* 0x0003e60008121850 */
[----:B------:R-:W-:Y:S01]  /*8500*/  IMAD.X R172, R172, 0x1, R175, P2 ;  /* 0x00000001acac7824 */ /* 0x000fe200010e06af */
[----:B-1----:R-:W-:-:S05]  /*8510*/  IADD3 R190, P1, R8, R19, RZ ;  /* 0x0000001308be7210 */ /* 0x002fca0007f3e0ff */
[----:B------:R-:W-:-:S05]  /*8520*/  IMAD.X R191, R161, 0x1, R12, P1 ;  /* 0x00000001a1bf7824 */ /* 0x000fca00008e060c */
[----:B------:R1:W-:Y:S02]  /*8530*/  LDGSTS.E [R238+0x19200], desc[UR16][R190.64], P0 ;  /* 0x19200000beee7fae */ /* 0x0003e40008121850 */
[----:B-1----:R-:W-:Y:S02]  /*8540*/  IADD3 R190, P1, R8, R17, RZ ;  /* 0x0000001108be7210 */ /* 0x002fe40007f3e0ff */
[----:B------:R-:W-:-:S03]  /*8550*/  IADD3 R17, P5, R17, R176, RZ ;  /* 0x000000b011117210 */ /* 0x000fc60007fbe0ff */
[C---:B------:R-:W-:Y:S02]  /*8560*/  IMAD.X R191, R157.reuse, 0x1, R12, P1 ;  /* 0x000000019dbf7824 */ /* 0x040fe400008e060c */
[--C-:B------:R-:W-:Y:S01]  /*8570*/  IMAD.X R157, R157, 0x1, R175.reuse, P5 ;  /* 0x000000019d9d7824 */ /* 0x100fe200028e06af */
[-C--:B------:R-:W-:Y:S02]  /*8580*/  IADD3 R156, P5, R156, R176.reuse, RZ ;  /* 0x000000b09c9c7210 */ /* 0x080fe40007fbe0ff */
[----:B------:R1:W-:Y:S03]  /*8590*/  LDGSTS.E [R238+0x19600], desc[UR16][R190.64], P0 ;  /* 0x19600000beee7fae */ /* 0x0003e60008121850 */
[----:B------:R-:W-:Y:S01]  /*85a0*/  IMAD.X R168, R168, 0x1, R175, P5 ;  /* 0x00000001a8a87824 */ /* 0x000fe200028e06af */
[----:B-1----:R-:W-:Y:S02]  /*85b0*/  IADD3 R190, P1, R8, R15, RZ ;  /* 0x0000000f08be7210 */ /* 0x002fe40007f3e0ff */
[----:B------:R-:W-:-:S03]  /*85c0*/  IADD3 R15, P3, R15, R176, RZ ;  /* 0x000000b00f0f7210 */ /* 0x000fc60007f7e0ff */
[C---:B------:R-:W-:Y:S02]  /*85d0*/  IMAD.X R191, R153.reuse, 0x1, R12, P1 ;  /* 0x0000000199bf7824 */ /* 0x040fe400008e060c */
[--C-:B------:R-:W-:Y:S01]  /*85e0*/  IMAD.X R153, R153, 0x1, R175.reuse, P3 ;  /* 0x0000000199997824 */ /* 0x100fe200018e06af */
[----:B------:R-:W-:Y:S02]  /*85f0*/  IADD3 R152, P3, R152, R176, RZ ;  /* 0x000000b098987210 */ /* 0x000fe40007f7e0ff */
[----:B------:R1:W-:Y:S03]  /*8600*/  LDGSTS.E [R238+0x19a00], desc[UR16][R190.64], P0 ;  /* 0x19a00000beee7fae */ /* 0x0003e60008121850 */
[----:B------:R-:W-:Y:S01]  /*8610*/  IMAD.X R167, R167, 0x1, R175, P3 ;  /* 0x00000001a7a77824 */ /* 0x000fe200018e06af */
[----:B------:R-:W-:Y:S02]  /*8620*/  LEA R166, P3, R9, R166, 0x2 ;  /* 0x000000a609a67211 */ /* 0x000fe400078610ff */
[----:B-1----:R-:W-:-:S05]  /*8630*/  IADD3 R190, P1, R8, R174, RZ ;  /* 0x000000ae08be7210 */ /* 0x002fca0007f3e0ff */
[----:B------:R-:W-:Y:S01]  /*8640*/  IMAD.X R191, R21, 0x1, R12, P1 ;  /* 0x0000000115bf7824 */ /* 0x000fe200008e060c */
[----:B------:R-:W-:-:S04]  /*8650*/  IADD3 R174, P1, R174, R176, RZ ;  /* 0x000000b0aeae7210 */ /* 0x000fc80007f3e0ff */
[----:B------:R1:W-:Y:S01]  /*8660*/  LDGSTS.E [R238+0x19e00], desc[UR16][R190.64], P0 ;  /* 0x19e00000beee7fae */ /* 0x0003e20008121850 */
[--C-:B------:R-:W-:Y:S01]  /*8670*/  IMAD.X R21, R21, 0x1, R175.reuse, P1 ;  /* 0x0000000115157824 */ /* 0x100fe200008e06af */
[-C--:B------:R-:W-:Y:S02]  /*8680*/  IADD3 R19, P0, R19, R176.reuse, RZ ;  /* 0x000000b013137210 */ /* 0x080fe40007f1e0ff */
[-C--:B------:R-:W-:Y:S01]  /*8690*/  IADD3 R20, P1, R20, R176.reuse, RZ ;  /* 0x000000b014147210 */ /* 0x080fe20007f3e0ff */
[----:B------:R-:W0:Y:S02]  /*86a0*/  LDGDEPBAR ;  /* 0x00000000000079af */ /* 0x000e240000000000 */
[--C-:B------:R-:W-:Y:S01]  /*86b0*/  IMAD.X R161, R161, 0x1, R175.reuse, P0 ;  /* 0x00000001a1a17824 */ /* 0x100fe200000e06af */
[-C--:B------:R-:W-:Y:S01]  /*86c0*/  IADD3 R160, P0, R160, R176.reuse, RZ ;  /* 0x000000b0a0a07210 */ /* 0x080fe20007f1e0ff */
[----:B------:R-:W-:Y:S01]  /*86d0*/  IMAD.X R163, R163, 0x1, R175, P1 ;  /* 0x00000001a3a37824 */ /* 0x000fe200008e06af */
[----:B------:R-:W-:-:S02]  /*86e0*/  IADD3 R162, P1, R162, R176, RZ ;  /* 0x000000b0a2a27210 */ /* 0x000fc40007f3e0ff */
[----:B-1----:R-:W-:Y:S01]  /*86f0*/  SHF.R.S32.HI R191, RZ, 0x1f, R9 ;  /* 0x0000001fffbf7819 */ /* 0x002fe20000011409 */
[--C-:B------:R-:W-:Y:S02]  /*8700*/  IMAD.X R170, R170, 0x1, R175.reuse, P0 ;  /* 0x00000001aaaa7824 */ /* 0x100fe400000e06af */
[----:B------:R-:W-:Y:S01]  /*8710*/  IMAD.X R171, R171, 0x1, R175, P1 ;  /* 0x00000001abab7824 */ /* 0x000fe200008e06af */
[----:B------:R-:W-:-:S05]  /*8720*/  SHF.L.U64.HI R191, R9, 0x2, R191 ;  /* 0x0000000209bf7819 */ /* 0x000fca00000102bf */
[----:B------:R-:W-:Y:S01]  /*8730*/  IMAD.X R173, R173, 0x1, R191, P3 ;  /* 0x00000001adad7824 */ /* 0x000fe200018e06bf */
[----:B------:R-:W-:Y:S06]  /*8740*/  @P4 BRA `(.L_x_1) ;  /* 0xffffffdc00344947 */ /* 0x000fec000383ffff */
.L_x_0:
[----:B------:R-:W1:Y:S01]  /*8750*/  S2R R8, SR_TID.X ;  /* 0x0000000000087919 */ /* 0x000e620000002100 */
[----:B------:R-:W-:Y:S02]  /*8760*/  WARPGROUP.DEPBAR.LE gsb0, 0x0 ;  /* 0x00008000000079c5 */ /* 0x000fe40000010000 */
[----:B------:R-:W-:-:S04]  /*8770*/  DEPBAR.LE SB0, 0x0 ;  /* 0x000080000000791a */ /* 0x000fc80000000000 */
[----:B------:R-:W-:Y:S01]  /*8780*/  VIADD R4, R0, 0x1 ;  /* 0x0000000100047836 */ /* 0x000fe20000000000 */
[----:B------:R-:W-:Y:S01]  /*8790*/  ULDC.64 UR4, c[0x0][0x220] ;  /* 0x0000880000047ab9 */ /* 0x000fe20000000a00 */
[----:B------:R-:W-:Y:S01]  /*87a0*/  IMAD.MOV.U32 R12, RZ, RZ, R120 ;  /* 0x000000ffff0c7224 */ /* 0x000fe200078e0078 */
[-C--:B------:R-:W-:Y:S01]  /*87b0*/  ISETP.GE.AND P2, PT, R3, R188.reuse, PT ;  /* 0x000000bc0300720c */ /* 0x080fe20003f46270 */
[----:B------:R-:W-:Y:S01]  /*87c0*/  IMAD.MOV.U32 R13, RZ, RZ, R122 ;  /* 0x000000ffff0d7224 */ /* 0x000fe200078e007a */
[-C--:B------:R-:W-:Y:S01]  /*87d0*/  ISETP.GE.AND P3, PT, R4, R189.reuse, PT ;  /* 0x000000bd0400720c */ /* 0x080fe20003f66270 */
[C---:B------:R-:W-:Y:S01]  /*87e0*/  VIADD R4, R0.reuse, 0x2 ;  /* 0x0000000200047836 */ /* 0x040fe20000000000 */
[CC--:B------:R-:W-:Y:S01]  /*87f0*/  ISETP.GE.AND P5, PT, R0.reuse, R189.reuse, PT ;  /* 0x000000bd0000720c */ /* 0x0c0fe20003fa6270 */
[----:B------:R-:W-:Y:S01]  /*8800*/  IMAD.MOV.U32 R14, RZ, RZ, R88 ;  /* 0x000000ffff0e7224 */ /* 0x000fe200078e0058 */
[-C--:B------:R-:W-:Y:S01]  /*8810*/  ISETP.LT.AND P2, PT, R0, R189.reuse, !P2 ;  /* 0x000000bd0000720c */ /* 0x080fe20005741270 */
[----:B------:R-:W-:Y:S01]  /*8820*/  IMAD.MOV.U32 R15, RZ, RZ, R90 ;  /* 0x000000ffff0f7224 */ /* 0x000fe200078e005a */
[----:B------:R-:W-:Y:S01]  /*8830*/  ISETP.GE.AND P1, PT, R4, R189, PT ;  /* 0x000000bd0400720c */ /* 0x000fe20003f26270 */
[----:B------:R-:W-:Y:S01]  /*8840*/  VIADD R2, R0, 0x3f ;  /* 0x0000003f00027836 */ /* 0x000fe20000000000 */
[----:B------:R-:W-:Y:S01]  /*8850*/  ISETP.LT.AND P5, PT, R5, R188, !P5 ;  /* 0x000000bc0500720c */ /* 0x000fe20006fa1270 */
[----:B------:R-:W-:-:S02]  /*8860*/  IMAD.MOV.U32 R16, RZ, RZ, R56 ;  /* 0x000000ffff107224 */ /* 0x000fc400078e0038 */
[----:B------:R-:W-:Y:S01]  /*8870*/  IMAD.MOV.U32 R17, RZ, RZ, R58 ;  /* 0x000000ffff117224 */ /* 0x000fe200078e003a */
[-C--:B------:R-:W-:Y:S01]  /*8880*/  ISETP.GE.AND P0, PT, R2, R189.reuse, PT ;  /* 0x000000bd0200720c */ /* 0x080fe20003f06270 */
[----:B------:R-:W-:Y:S02]  /*8890*/  VIADD R2, R0, 0x3 ;  /* 0x0000000300027836 */ /* 0x000fe40000000000 */
[----:B------:R-:W-:Y:S02]  /*88a0*/  IMAD.MOV.U32 R18, RZ, RZ, R24 ;  /* 0x000000ffff127224 */ /* 0x000fe400078e0018 */
[----:B------:R-:W-:Y:S01]  /*88b0*/  IMAD.MOV.U32 R19, RZ, RZ, R26 ;  /* 0x000000ffff137224 */ /* 0x000fe200078e001a */
[----:B------:R-:W-:Y:S01]  /*88c0*/  ISETP.GE.AND P4, PT, R2, R189, PT ;  /* 0x000000bd0200720c */ /* 0x000fe20003f86270 */
[----:B------:R-:W-:Y:S02]  /*88d0*/  IMAD.MOV.U32 R20, RZ, RZ, R121 ;  /* 0x000000ffff147224 */ /* 0x000fe400078e0079 */
[----:B-1----:R-:W-:-:S02]  /*88e0*/  IMAD.SHL.U32 R6, R8, 0x10, RZ ;  /* 0x0000001008067824 */ /* 0x002fc400078e00ff */
[----:B------:R-:W-:Y:S02]  /*88f0*/  IMAD.SHL.U32 R7, R8, 0x40, RZ ;  /* 0x0000004008077824 */ /* 0x000fe400078e00ff */
[----:B------:R-:W-:Y:S01]  /*8900*/  IMAD.MOV.U32 R21, RZ, RZ, R123 ;  /* 0x000000ffff157224 */ /* 0x000fe200078e007b */
[----:B------:R-:W-:Y:S01]  /*8910*/  LOP3.LUT R6, R6, 0xf0, RZ, 0xc0, !PT ;  /* 0x000000f006067812 */ /* 0x000fe200078ec0ff */
[----:B------:R-:W-:Y:S01]  /*8920*/  IMAD.MOV.U32 R22, RZ, RZ, R89 ;  /* 0x000000ffff167224 */ /* 0x000fe200078e0059 */
[----:B------:R-:W-:Y:S01]  /*8930*/  LOP3.LUT R7, R7, 0x400, RZ, 0xc0, !PT ;  /* 0x0000040007077812 */ /* 0x000fe200078ec0ff */
[----:B------:R-:W-:Y:S02]  /*8940*/  IMAD.MOV.U32 R23, RZ, RZ, R91 ;  /* 0x000000ffff177224 */ /* 0x000fe400078e005b */
[----:B------:R-:W-:Y:S01]  /*8950*/  IMAD.MOV.U32 R56, RZ, RZ, R57 ;  /* 0x000000ffff387224 */ /* 0x000fe200078e0039 */
[----:B------:R-:W-:Y:S01]  /*8960*/  IADD3 R6, R7, UR8, R6 ;  /* 0x0000000807067c10 */ /* 0x000fe2000fffe006 */
[----:B------:R-:W-:Y:S01]  /*8970*/  IMAD.MOV.U32 R57, RZ, RZ, R59 ;  /* 0x000000ffff397224 */ /* 0x000fe200078e003b */
[C---:B------:R-:W-:Y:S01]  /*8980*/  LOP3.LUT R7, R8.reuse, 0x60, RZ, 0xc0, !PT ;  /* 0x0000006008077812 */ /* 0x040fe200078ec0ff */
[----:B------:R-:W-:Y:S01]  /*8990*/  IMAD.MOV.U32 R58, RZ, RZ, R25 ;  /* 0x000000ffff3a7224 */ /* 0x000fe200078e0019 */
[----:B------:R-:W-:Y:S01]  /*89a0*/  LOP3.LUT R8, R8, 0x7f, RZ, 0xc0, !PT ;  /* 0x0000007f08087812 */ /* 0x000fe200078ec0ff */
[----:B------:R-:W-:-:S02]  /*89b0*/  IMAD.MOV.U32 R59, RZ, RZ, R27 ;  /* 0x000000ffff3b7224 */ /* 0x000fc400078e001b */
[----:B------:R-:W-:Y:S01]  /*89c0*/  IMAD R4, R7, 0x8, R6 ;  /* 0x0000000807047824 */ /* 0x000fe200078e0206 */
[----:B------:R-:W-:Y:S01]  /*89d0*/  BAR.SYNC.DEFER_BLOCKING 0x0 ;  /* 0x0000000000007b1d */ /* 0x000fe20000010000 */
[----:B------:R-:W-:Y:S01]  /*89e0*/  LEA R2, R8, UR8, 0x4 ;  /* 0x0000000808027c11 */ /* 0x000fe2000f8e20ff */
[----:B------:R-:W-:Y:S02]  /*89f0*/  IMAD.MOV.U32 R88, RZ, RZ, R124 ;  /* 0x000000ffff587224 */ /* 0x000fe400078e007c */
[----:B------:R-:W-:Y:S02]  /*8a00*/  IMAD.MOV.U32 R89, RZ, RZ, R126 ;  /* 0x000000ffff597224 */ /* 0x000fe400078e007e */
[----:B------:R-:W-:Y:S02]  /*8a10*/  IMAD.MOV.U32 R90, RZ, RZ, R92 ;  /* 0x000000ffff5a7224 */ /* 0x000fe400078e005c */
[----:B------:R-:W1:Y:S01]  /*8a20*/  LDC R6, c[0x0][0x244] ;  /* 0x00009100ff067b82 */ /* 0x000e620000000800 */
[----:B------:R-:W-:-:S02]  /*8a30*/  IMAD.MOV.U32 R91, RZ, RZ, R94 ;  /* 0x000000ffff5b7224 */ /* 0x000fc400078e005e */
[----:B------:R-:W-:Y:S02]  /*8a40*/  IMAD.MOV.U32 R120, RZ, RZ, R60 ;  /* 0x000000ffff787224 */ /* 0x000fe400078e003c */
[----:B------:R-:W-:Y:S02]  /*8a50*/  IMAD.MOV.U32 R121, RZ, RZ, R62 ;  /* 0x000000ffff797224 */ /* 0x000fe400078e003e */
[----:B------:R-:W-:Y:S02]  /*8a60*/  IMAD.MOV.U32 R122, RZ, RZ, R28 ;  /* 0x000000ffff7a7224 */ /* 0x000fe400078e001c */
[----:B------:R-:W-:Y:S02]  /*8a70*/  IMAD.MOV.U32 R123, RZ, RZ, R30 ;  /* 0x000000ffff7b7224 */ /* 0x000fe400078e001e */
[----:B------:R-:W-:Y:S02]  /*8a80*/  IMAD.MOV.U32 R92, RZ, RZ, R61 ;  /* 0x000000ffff5c7224 */ /* 0x000fe400078e003d */
[----:B------:R-:W-:-:S02]  /*8a90*/  IMAD.MOV.U32 R94, RZ, RZ, R29 ;  /* 0x000000ffff5e7224 */ /* 0x000fc400078e001d */
[----:B------:R-:W-:Y:S01]  /*8aa0*/  IMAD.MOV.U32 R124, RZ, RZ, R64 ;  /* 0x000000ffff7c7224 */ /* 0x000fe200078e0040 */
[----:B------:R-:W-:Y:S01]  /*8ab0*/  STSM.16.M88.4 [R4], R12 ;  /* 0x0000000c04007844 */ /* 0x000fe20000000200 */
[----:B------:R-:W-:Y:S02]  /*8ac0*/  IMAD.MOV.U32 R126, RZ, RZ, R32 ;  /* 0x000000ffff7e7224 */ /* 0x000fe400078e0020 */
[----:B------:R-:W-:Y:S01]  /*8ad0*/  IMAD.MOV.U32 R152, RZ, RZ, R65 ;  /* 0x000000ffff987224 */ /* 0x000fe200078e0041 */
[----:B------:R-:W-:Y:S01]  /*8ae0*/  BAR.SYNC.DEFER_BLOCKING 0x0 ;  /* 0x0000000000007b1d */ /* 0x000fe20000010000 */
[----:B------:R-:W-:Y:S02]  /*8af0*/  IMAD.MOV.U32 R153, RZ, RZ, R67 ;  /* 0x000000ffff997224 */ /* 0x000fe400078e0043 */
[----:B------:R-:W-:Y:S02]  /*8b00*/  IMAD.MOV.U32 R154, RZ, RZ, R33 ;  /* 0x000000ffff9a7224 */ /* 0x000fe400078e0021 */
[----:B------:R-:W-:-:S02]  /*8b10*/  IMAD.MOV.U32 R155, RZ, RZ, R35 ;  /* 0x000000ffff9b7224 */ /* 0x000fc400078e0023 */
[----:B-1----:R-:W-:Y:S01]  /*8b20*/  IMAD R7, R3, R6, RZ ;  /* 0x0000000603077224 */ /* 0x002fe200078e02ff */
[----:B------:R-:W1:Y:S01]  /*8b30*/  LDS.128 R8, [R2] ;  /* 0x0000000002087984 */ /* 0x000e620000000c00 */
[----:B------:R-:W-:Y:S06]  /*8b40*/  BAR.SYNC.DEFER_BLOCKING 0x0 ;  /* 0x0000000000007b1d */ /* 0x000fec0000010000 */
[----:B------:R-:W-:Y:S02]  /*8b50*/  STSM.16.M88.4 [R4], R16 ;  /* 0x0000001004007844 */ /* 0x000fe40000000200 */
[----:B------:R-:W-:Y:S06]  /*8b60*/  BAR.SYNC.DEFER_BLOCKING 0x0 ;  /* 0x0000000000007b1d */ /* 0x000fec0000010000 */
[----:B------:R-:W2:Y:S02]  /*8b70*/  LDS.128 R12, [R2] ;  /* 0x00000000020c7984 */ /* 0x000ea40000000c00 */
[----:B------:R-:W-:Y:S06]  /*8b80*/  BAR.SYNC.DEFER_BLOCKING 0x0 ;  /* 0x0000000000007b1d */ /* 0x000fec0000010000 */
[----:B------:R-:W-:Y:S02]  /*8b90*/  STSM.16.M88.4 [R4], R20 ;  /* 0x0000001404007844 */ /* 0x000fe40000000200 */
[----:B------:R-:W-:Y:S06]  /*8ba0*/  BAR.SYNC.DEFER_BLOCKING 0x0 ;  /* 0x0000000000007b1d */ /* 0x000fec0000010000 */
[----:B------:R-:W3:Y:S02]  /*8bb0*/  LDS.128 R24, [R2] ;  /* 0x0000000002187984 */ /* 0x000ee40000000c00 */
[----:B------:R-:W-:Y:S06]  /*8bc0*/  BAR.SYNC.DEFER_BLOCKING 0x0 ;  /* 0x0000000000007b1d */ /* 0x000fec0000010000 */
[----:B------:R4:W-:Y:S02]  /*8bd0*/  STSM.16.M88.4 [R4], R56 ;  /* 0x0000003804007844 */ /* 0x0009e40000000200 */
[----:B------:R-:W-:Y:S01]  /*8be0*/  BAR.SYNC.DEFER_BLOCKING 0x0 ;  /* 0x0000000000007b1d */ /* 0x000fe20000010000 */
[----:B----4-:R-:W-:-:S02]  /*8bf0*/  IMAD.MOV.U32 R56, RZ, RZ, R125 ;  /* 0x000000ffff387224 */ /* 0x010fc400078e007d */
[----:B------:R-:W-:Y:S02]  /*8c00*/  IMAD.MOV.U32 R57, RZ, RZ, R127 ;  /* 0x000000ffff397224 */ /* 0x000fe400078e007f */
[----:B------:R-:W-:Y:S02]  /*8c10*/  IMAD.MOV.U32 R58, RZ, RZ, R93 ;  /* 0x000000ffff3a7224 */ /* 0x000fe400078e005d */
[----:B------:R-:W-:Y:S02]  /*8c20*/  IMAD.MOV.U32 R59, RZ, RZ, R95 ;  /* 0x000000ffff3b7224 */ /* 0x000fe400078e005f */
[----:B------:R-:W-:Y:S02]  /*8c30*/  IMAD.MOV.U32 R93, RZ, RZ, R63 ;  /* 0x000000ffff5d7224 */ /* 0x000fe400078e003f */
[----:B------:R-:W-:Y:S01]  /*8c40*/  IMAD.MOV.U32 R95, RZ, RZ, R31 ;  /* 0x000000ffff5f7224 */ /* 0x000fe200078e001f */
[----:B------:R-:W4:Y:S01]  /*8c50*/  LDS.128 R20, [R2] ;  /* 0x0000000002147984 */ /* 0x000f220000000c00 */
[----:B------:R-:W-:-:S02]  /*8c60*/  IMAD.MOV.U32 R125, RZ, RZ, R66 ;  /* 0x000000ffff7d7224 */ /* 0x000fc400078e0042 */
[----:B------:R-:W-:Y:S01]  /*8c70*/  IMAD.MOV.U32 R127, RZ, RZ, R34 ;  /* 0x000000ffff7f7224 */ /* 0x000fe200078e0022 */
[----:B------:R-:W-:Y:S06]  /*8c80*/  BAR.SYNC.DEFER_BLOCKING 0x0 ;  /* 0x0000000000007b1d */ /* 0x000fec0000010000 */
[----:B------:R-:W-:Y:S02]  /*8c90*/  STSM.16.M88.4 [R4], R88 ;  /* 0x0000005804007844 */ /* 0x000fe40000000200 */
[----:B------:R-:W-:Y:S06]  /*8ca0*/  BAR.SYNC.DEFER_BLOCKING 0x0 ;  /* 0x0000000000007b1d */ /* 0x000fec0000010000 */
[----:B------:R-:W5:Y:S02]  /*8cb0*/  LDS.128 R16, [R2] ;  /* 0x0000000002107984 */ /* 0x000f640000000c00 */
[----:B------:R-:W-:Y:S06]  /*8cc0*/  BAR.SYNC.DEFER_BLOCKING 0x0 ;  /* 0x0000000000007b1d */ /* 0x000fec0000010000 */
[----:B------:R1:W-:Y:S02]  /*8cd0*/  STSM.16.M88.4 [R4], R120 ;  /* 0x0000007804007844 */ /* 0x0003e40000000200 */
[----:B------:R-:W-:Y:S01]  /*8ce0*/  BAR.SYNC.DEFER_BLOCKING 0x0 ;  /* 0x0000000000007b1d */ /* 0x000fe20000010000 */
[----:B-1----:R-:W-:-:S02]  /*8cf0*/  IMAD.MOV.U32 R120, RZ, RZ, R128 ;  /* 0x000000ffff787224 */ /* 0x002fc400078e0080 */
[----:B------:R-:W-:Y:S02]  /*8d00*/  IMAD.MOV.U32 R121, RZ, RZ, R130 ;  /* 0x000000ffff797224 */ /* 0x000fe400078e0082 */
[----:B------:R-:W-:Y:S02]  /*8d10*/  IMAD.MOV.U32 R122, RZ, RZ, R96 ;  /* 0x000000ffff7a7224 */ /* 0x000fe400078e0060 */
[----:B------:R-:W-:Y:S02]  /*8d20*/  IMAD.MOV.U32 R123, RZ, RZ, R98 ;  /* 0x000000ffff7b7224 */ /* 0x000fe400078e0062 */
[----:B------:R-:W-:Y:S02]  /*8d30*/  IMAD.MOV.U32 R128, RZ, RZ, R129 ;  /* 0x000000ffff807224 */ /* 0x000fe400078e0081 */
[----:B------:R-:W-:Y:S01]  /*8d40*/  IMAD.MOV.U32 R129, RZ, RZ, R131 ;  /* 0x000000ffff817224 */ /* 0x000fe200078e0083 */
[----:B------:R-:W1:Y:S01]  /*8d50*/  LDS.128 R88, [R2] ;  /* 0x0000000002587984 */ /* 0x000e620000000c00 */
[----:B------:R-:W-:-:S02]  /*8d60*/  IMAD.MOV.U32 R130, RZ, RZ, R97 ;  /* 0x000000ffff827224 */ /* 0x000fc400078e0061 */
[----:B------:R-:W-:Y:S01]  /*8d70*/  IMAD.MOV.U32 R131, RZ, RZ, R99 ;  /* 0x000000ffff837224 */ /* 0x000fe200078e0063 */
[----:B------:R-:W-:Y:S06]  /*8d80*/  BAR.SYNC.DEFER_BLOCKING 0x0 ;  /* 0x0000000000007b1d */ /* 0x000fec0000010000 */
[----:B------:R-:W-:Y:S02]  /*8d90*/  STSM.16.M88.4 [R4], R56 ;  /* 0x0000003804007844 */ /* 0x000fe40000000200 */
[----:B------:R-:W-:Y:S06]  /*8da0*/  BAR.SYNC.DEFER_BLOCKING 0x0 ;  /* 0x0000000000007b1d */ /* 0x000fec0000010000 */
[----:B------:R-:W1:Y:S02]  /*8db0*/  LDS.128 R60, [R2] ;  /* 0x00000000023c7984 */ /* 0x000e640000000c00 */
[----:B------:R-:W-:Y:S06]  /*8dc0*/  BAR.SYNC.DEFER_BLOCKING 0x0 ;  /* 0x0000000000007b1d */ /* 0x000fec0000010000 */
[----:B------:R-:W-:Y:S02]  /*8dd0*/  STSM.16.M88.4 [R4], R92 ;  /* 0x0000005c04007844 */ /* 0x000fe40000000200 */
[----:B------:R-:W-:Y:S06]  /*8de0*/  BAR.SYNC.DEFER_BLOCKING 0x0 ;  /* 0x0000000000007b1d */ /* 0x000fec0000010000 */
[----:B------:R-:W1:Y:S02]  /*8df0*/  LDS.128 R56, [R2] ;  /* 0x0000000002387984 */ /* 0x000e640000000c00 */
[----:B------:R-:W-:Y:S06]  /*8e00*/  BAR.SYNC.DEFER_BLOCKING 0x0 ;  /* 0x0000000000007b1d */ /* 0x000fec0000010000 */
[----:B------:R2:W-:Y:S02]  /*8e10*/  STSM.16.M88.4 [R4], R120 ;  /* 0x0000007804007844 */ /* 0x0005e40000000200 */
[----:B------:R-:W-:Y:S01]  /*8e20*/  BAR.SYNC.DEFER_BLOCKING 0x0 ;  /* 0x0000000000007b1d */ /* 0x000fe20000010000 */
[----:B--2---:R-:W-:-:S02]  /*8e30*/  IMAD.MOV.U32 R120, RZ, RZ, R132 ;  /* 0x000000ffff787224 */ /* 0x004fc400078e0084 */
[----:B------:R-:W-:Y:S02]  /*8e40*/  IMAD.MOV.U32 R121, RZ, RZ, R134 ;  /* 0x000000ffff797224 */ /* 0x000fe400078e0086 */
[----:B------:R-:W-:Y:S02]  /*8e50*/  IMAD.MOV.U32 R122, RZ, RZ, R100 ;  /* 0x000000ffff7a7224 */ /* 0x000fe400078e0064 */
[----:B------:R-:W-:Y:S02]  /*8e60*/  IMAD.MOV.U32 R123, RZ, RZ, R102 ;  /* 0x000000ffff7b7224 */ /* 0x000fe400078e0066 */
[----:B------:R-:W-:Y:S02]  /*8e70*/  IMAD.MOV.U32 R132, RZ, RZ, R69 ;  /* 0x000000ffff847224 */ /* 0x000fe400078e0045 */
[----:B------:R-:W-:Y:S01]  /*8e80*/  IMAD.MOV.U32 R134, RZ, RZ, R37 ;  /* 0x000000ffff867224 */ /* 0x000fe200078e0025 */
[----:B------:R-:W2:Y:S01]  /*8e90*/  LDS.128 R28, [R2] ;  /* 0x00000000021c7984 */ /* 0x000ea20000000c00 */
[----:B------:R-:W-:Y:S06]  /*8ea0*/  BAR.SYNC.DEFER_BLOCKING 0x0 ;  /* 0x0000000000007b1d */ /* 0x000fec0000010000 */
[----:B------:R3:W-:Y:S02]  /*8eb0*/  STSM.16.M88.4 [R4], R124 ;  /* 0x0000007c04007844 */ /* 0x0007e40000000200 */
[----:B------:R-:W-:Y:S01]  /*8ec0*/  BAR.SYNC.DEFER_BLOCKING 0x0 ;  /* 0x0000000000007b1d */ /* 0x000fe20000010000 */
[----:B---3--:R-:W-:-:S02]  /*8ed0*/  IMAD.MOV.U32 R124, RZ, RZ, R68 ;  /* 0x000000ffff7c7224 */ /* 0x008fc400078e0044 */
[----:B------:R-:W-:Y:S02]  /*8ee0*/  IMAD.MOV.U32 R125, RZ, RZ, R70 ;  /* 0x000000ffff7d7224 */ /* 0x000fe400078e0046 */
[----:B------:R-:W-:Y:S02]  /*8ef0*/  IMAD.MOV.U32 R126, RZ, RZ, R36 ;  /* 0x000000ffff7e7224 */ /* 0x000fe400078e0024 */
[----:B------:R-:W-:Y:S01]  /*8f00*/  IMAD.MOV.U32 R127, RZ, RZ, R38 ;  /* 0x000000ffff7f7224 */ /* 0x000fe200078e0026 */
[----:B------:R-:W3:Y:S01]  /*8f10*/  LDS.128 R96, [R2] ;  /* 0x0000000002607984 */ /* 0x000ee20000000c00 */
        /* <DEDUP_REMOVED lines=10> */
[----:B------:R-:W-:Y:S06]  /*8fc0*/  BAR.SYNC.DEFER_BLOCKING 0x0 ;  /* 0x0000000000007b1d */ /* 0x000fec0000010000 */
[----:B------:R5:W-:Y:S02]  /*8fd0*/  STSM.16.M88.4 [R4], R152 ;  /* 0x0000009804007844 */ /* 0x000be40000000200 */
[----:B------:R-:W-:Y:S01]  /*8fe0*/  BAR.SYNC.DEFER_BLOCKING 0x0 ;  /* 0x0000000000007b1d */ /* 0x000fe20000010000 */
[----:B-----5:R-:W-:-:S02]  /*8ff0*/  IMAD.MOV.U32 R152, RZ, RZ, R72 ;  /* 0x000000ffff987224 */ /* 0x020fc400078e0048 */
[----:B------:R-:W-:Y:S02]  /*9000*/  IMAD.MOV.U32 R153, RZ, RZ, R74 ;  /* 0x000000ffff997224 */ /* 0x000fe400078e004a */
[----:B------:R-:W-:Y:S02]  /*9010*/  IMAD.MOV.U32 R154, RZ, RZ, R40 ;  /* 0x000000ffff9a7224 */ /* 0x000fe400078e0028 */
[----:B------:R-:W-:Y:S01]  /*9020*/  IMAD.MOV.U32 R155, RZ, RZ, R42 ;  /* 0x000000ffff9b7224 */ /* 0x000fe200078e002a */
[----:B------:R-:W5:Y:S01]  /*9030*/  LDS.128 R64, [R2] ;  /* 0x0000000002407984 */ /* 0x000f620000000c00 */
        /* <DEDUP_REMOVED lines=14> */
[----:B------:R-:W-:Y:S01]  /*9120*/  IMAD.MOV.U32 R140, RZ, RZ, R77 ;  /* 0x000000ffff8c7224 */ /* 0x000fe200078e004d */
        /* <DEDUP_REMOVED lines=10> */
[----:B------:R-:W-:Y:S01]  /*91d0*/  IMAD.MOV.U32 R142, RZ, RZ, R45 ;  /* 0x000000ffff8e7224 */ /* 0x000fe200078e002d */
        /* <DEDUP_REMOVED lines=18> */
[----:B------:R-:W-:Y:S01]  /*9300*/  IMAD.MOV.U32 R155, RZ, RZ, R46 ;  /* 0x000000ffff9b7224 */ /* 0x000fe200078e002e */
[----:B------:R-:W4:Y:S01]  /*9310*/  LDS.128 R124, [R2] ;  /* 0x00000000027c7984 */ /* 0x000f220000000c00 */
[----:B------:R-:W-:Y:S06]  /*9320*/  BAR.SYNC.DEFER_BLOCKING 0x0 ;  /* 0x0000000000007b1d */ /* 0x000fec0000010000 */
[----:B------:R-:W-:Y:S02]  /*9330*/  STSM.16.M88.4 [R4], R128 ;  /* 0x0000008004007844 */ /* 0x000fe40000000200 */
[----:B------:R-:W-:Y:S06]  /*9340*/  BAR.SYNC.DEFER_BLOCKING 0x0 ;  /* 0x0000000000007b1d */ /* 0x000fec0000010000 */
[----:B------:R-:W4:Y:S02]  /*9350*/  LDS.128 R104, [R2] ;  /* 0x0000000002687984 */ /* 0x000f240000000c00 */
[----:B------:R-:W-:Y:S06]  /*9360*/  BAR.SYNC.DEFER_BLOCKING 0x0 ;  /* 0x0000000000007b1d */ /* 0x000fec0000010000 */
[----:B------:R5:W-:Y:S02]  /*9370*/  STSM.16.M88.4 [R4], R132 ;  /* 0x0000008404007844 */ /* 0x000be40000000200 */
[----:B------:R-:W-:Y:S01]  /*9380*/  BAR.SYNC.DEFER_BLOCKING 0x0 ;  /* 0x0000000000007b1d */ /* 0x000fe20000010000 */
[----:B-----5:R-:W-:-:S02]  /*9390*/  IMAD.MOV.U32 R132, RZ, RZ, R141 ;  /* 0x000000ffff847224 */ /* 0x020fc400078e008d */
[----:B------:R-:W-:Y:S02]  /*93a0*/  IMAD.MOV.U32 R133, RZ, RZ, R143 ;  /* 0x000000ffff857224 */ /* 0x000fe400078e008f */
[----:B------:R-:W-:Y:S02]  /*93b0*/  IMAD.MOV.U32 R134, RZ, RZ, R109 ;  /* 0x000000ffff867224 */ /* 0x000fe400078e006d */
[----:B------:R-:W-:Y:S02]  /*93c0*/  IMAD.MOV.U32 R135, RZ, RZ, R111 ;  /* 0x000000ffff877224 */ /* 0x000fe400078e006f */
[----:B------:R-:W-:Y:S02]  /*93d0*/  IMAD.MOV.U32 R141, RZ, RZ, R79 ;  /* 0x000000ffff8d7224 */ /* 0x000fe400078e004f */
[----:B------:R-:W-:Y:S01]  /*93e0*/  IMAD.MOV.U32 R143, RZ, RZ, R47 ;  /* 0x000000ffff8f7224 */ /* 0x000fe200078e002f */
[----:B------:R-:W5:Y:S01]  /*93f0*/  LDS.128 R72, [R2] ;  /* 0x0000000002487984 */ /* 0x000f620000000c00 */
        /* <DEDUP_REMOVED lines=17> */
[----:B------:R-:W-:Y:S01]  /*9510*/  IMAD.MOV.U32 R155, RZ, RZ, R50 ;  /* 0x000000ffff9b7224 */ /* 0x000fe200078e0032 */
[----:B------:R-:W2:Y:S01]  /*9520*/  LDS.128 R128, [R2] ;  /* 0x0000000002807984 */ /* 0x000ea20000000c00 */
[----:B------:R-:W-:Y:S06]  /*9530*/  BAR.SYNC.DEFER_BLOCKING 0x0 ;  /* 0x0000000000007b1d */ /* 0x000fec0000010000 */
[----:B------:R-:W-:Y:S02]  /*9540*/  STSM.16.M88.4 [R4], R132 ;  /* 0x0000008404007844 */ /* 0x000fe40000000200 */
[----:B------:R-:W-:Y:S06]  /*9550*/  BAR.SYNC.DEFER_BLOCKING 0x0 ;  /* 0x0000000000007b1d */ /* 0x000fec0000010000 */
[----:B------:R-:W2:Y:S02]  /*9560*/  LDS.128 R108, [R2] ;  /* 0x00000000026c7984 */ /* 0x000ea40000000c00 */
[----:B------:R-:W-:Y:S06]  /*9570*/  BAR.SYNC.DEFER_BLOCKING 0x0 ;  /* 0x0000000000007b1d */ /* 0x000fec0000010000 */
[----:B------:R3:W-:Y:S02]  /*9580*/  STSM.16.M88.4 [R4], R140 ;  /* 0x0000008c04007844 */ /* 0x0007e40000000200 */
[----:B------:R-:W-:Y:S01]  /*9590*/  BAR.SYNC.DEFER_BLOCKING 0x0 ;  /* 0x0000000000007b1d */ /* 0x000fe20000010000 */
[----:B---3--:R-:W-:-:S02]  /*95a0*/  IMAD.MOV.U32 R142, RZ, RZ, R113 ;  /* 0x000000ffff8e7224 */ /* 0x008fc400078e0071 */
[----:B------:R-:W-:Y:S02]  /*95b0*/  IMAD.MOV.U32 R143, RZ, RZ, R115 ;  /* 0x000000ffff8f7224 */ /* 0x000fe400078e0073 */
[----:B------:R-:W-:Y:S02]  /*95c0*/  IMAD.MOV.U32 R140, RZ, RZ, R145 ;  /* 0x000000ffff8c7224 */ /* 0x000fe400078e0091 */
[----:B------:R-:W-:Y:S02]  /*95d0*/  IMAD.MOV.U32 R141, RZ, RZ, R147 ;  /* 0x000000ffff8d7224 */ /* 0x000fe400078e0093 */
[----:B------:R-:W-:Y:S02]  /*95e0*/  IMAD.MOV.U32 R145, RZ, RZ, R150 ;  /* 0x000000ffff917224 */ /* 0x000fe400078e0096 */
[----:B------:R-:W-:Y:S01]  /*95f0*/  IMAD.MOV.U32 R147, RZ, RZ, R118 ;  /* 0x000000ffff937224 */ /* 0x000fe200078e0076 */
[----:B------:R-:W3:Y:S01]  /*9600*/  LDS.128 R76, [R2] ;  /* 0x00000000024c7984 */ /* 0x000ee20000000c00 */
[----:B------:R-:W-:Y:S01]  /*9610*/  IMAD.MOV.U32 R150, RZ, RZ, R53 ;  /* 0x000000ffff967224 */ /* 0x000fe200078e0035 */
        /* <DEDUP_REMOVED lines=19> */
[----:B------:R-:W-:Y:S01]  /*9750*/  IMAD R52, R6, 0x80, R7 ;  /* 0x0000008006347824 */ /* 0x000fe200078e0207 */
[C---:B------:R-:W-:Y:S01]  /*9760*/  LEA R6, P6, R7.reuse, UR4, 0x2 ;  /* 0x0000000407067c11 */ /* 0x040fe2000f8c10ff */
[----:B------:R-:W5:Y:S03]  /*9770*/  LDS.128 R132, [R2] ;  /* 0x0000000002847984 */ /* 0x000f660000000c00 */
[----:B------:R-:W-:Y:S01]  /*9780*/  LEA.HI.X.SX32 R7, R7, UR5, 0x2, P6 ;  /* 0x0000000507077c11 */ /* 0x000fe2000b0f16ff */
[----:B------:R-:W-:Y:S06]  /*9790*/  BAR.SYNC.DEFER_BLOCKING 0x0 ;  /* 0x0000000000007b1d */ /* 0x000fec0000010000 */
[----:B------:R1:W-:Y:S02]  /*97a0*/  STSM.16.M88.4 [R4], R136 ;  /* 0x0000008804007844 */ /* 0x0003e40000000200 */
[----:B------:R-:W-:Y:S01]  /*97b0*/  BAR.SYNC.DEFER_BLOCKING 0x0 ;  /* 0x0000000000007b1d */ /* 0x000fe20000010000 */
[----:B-1----:R-:W-:-:S05]  /*97c0*/  LEA R136, P6, R52, UR4, 0x2 ;  /* 0x0000000434887c11 */ /* 0x002fca000f8c10ff */
[----:B------:R-:W-:Y:S02]  /*97d0*/  ULDC UR4, c[0x0][0x248] ;  /* 0x0000920000047ab9 */ /* 0x000fe40000000800 */
[----:B------:R-:W-:Y:S01]  /*97e0*/  IMAD R139, R0, UR4, RZ ;  /* 0x00000004008b7c24 */ /* 0x000fe2000f8e02ff */
[----:B------:R-:W-:Y:S02]  /*97f0*/  LEA.HI.X.SX32 R137, R52, UR5, 0x2, P6 ;  /* 0x0000000534897c11 */ /* 0x000fe4000b0f16ff */
[-C--:B------:R-:W-:Y:S01]  /*9800*/  ISETP.LT.AND P6, PT, R3, R188.reuse, !P3 ;  /* 0x000000bc0300720c */ /* 0x080fe20005fc1270 */
[----:B------:R-:W-:Y:S01]  /*9810*/  IMAD.WIDE R84, R139, 0x4, R6 ;  /* 0x000000048b547825 */ /* 0x000fe200078e0206 */
[----:B------:R-:W-:Y:S01]  /*9820*/  ISETP.LT.AND P3, PT, R5, R188, !P3 ;  /* 0x000000bc0500720c */ /* 0x000fe20005f61270 */
[----:B------:R-:W1:Y:S01]  /*9830*/  LDS.128 R80, [R2] ;  /* 0x0000000002507984 */ /* 0x000e620000000c00 */
        /* <DEDUP_REMOVED lines=10> */
[C---:B------:R-:W-:Y:S01]  /*98e0*/  IMAD.WIDE R86, R139.reuse, 0x4, R136 ;  /* 0x000000048b567825 */ /* 0x040fe200078e0288 */
[----:B------:R-:W-:Y:S06]  /*98f0*/  BAR.SYNC.DEFER_BLOCKING 0x0 ;  /* 0x0000000000007b1d */ /* 0x000fec0000010000 */
[----:B------:R3:W-:Y:S02]  /*9900*/  STSM.16.M88.4 [R4], R140 ;  /* 0x0000008c04007844 */ /* 0x0007e40000000200 */
[----:B------:R-:W-:Y:S01]  /*9910*/  BAR.SYNC.DEFER_BLOCKING 0x0 ;  /* 0x0000000000007b1d */ /* 0x000fe20000010000 */
[----:B---3--:R-:W-:-:S02]  /*9920*/  VIADD R143, R139, UR4 ;  /* 0x000000048b8f7c36 */ /* 0x008fc40008000000 */
[----:B------:R-:W-:Y:S02]  /*9930*/  VIADD R142, R0, 0x4 ;  /* 0x00000004008e7836 */ /* 0x000fe40000000000 */
[----:B------:R-:W-:-:S04]  /*9940*/  IMAD.WIDE R138, R143, 0x4, R6 ;  /* 0x000000048f8a7825 */ /* 0x000fc800078e0206 */
[C---:B------:R-:W-:Y:S01]  /*9950*/  IMAD.WIDE R140, R143.reuse, 0x4, R136 ;  /* 0x000000048f8c7825 */ /* 0x040fe200078e0288 */
[----:B------:R-:W3:Y:S03]  /*9960*/  LDS.128 R116, [R2] ;  /* 0x0000000002747984 */ /* 0x000ee60000000c00 */
[----:B------:R-:W-:Y:S01]  /*9970*/  VIADD R143, R143, UR4 ;  /* 0x000000048f8f7c36 */ /* 0x000fe20008000000 */
[----:B------:R-:W-:Y:S06]  /*9980*/  BAR.SYNC.DEFER_BLOCKING 0x0 ;  /* 0x0000000000007b1d */ /* 0x000fec0000010000 */
[----:B------:R-:W-:Y:S02]  /*9990*/  STSM.16.M88.4 [R4], R144 ;  /* 0x0000009004007844 */ /* 0x000fe40000000200 */
[----:B------:R-:W-:Y:S06]  /*99a0*/  BAR.SYNC.DEFER_BLOCKING 0x0 ;  /* 0x0000000000007b1d */ /* 0x000fec0000010000 */
[----:B------:R-:W3:Y:S02]  /*99b0*/  LDS.128 R52, [R2] ;  /* 0x0000000002347984 */ /* 0x000ee40000000c00 */
[----:B------:R-:W-:Y:S06]  /*99c0*/  BAR.SYNC.DEFER_BLOCKING 0x0 ;  /* 0x0000000000007b1d */ /* 0x000fec0000010000 */
[----:B------:R4:W-:Y:S02]  /*99d0*/  STSM.16.M88.4 [R4], R148 ;  /* 0x0000009404007844 */ /* 0x0009e40000000200 */
[----:B------:R-:W-:Y:S01]  /*99e0*/  BAR.SYNC.DEFER_BLOCKING 0x0 ;  /* 0x0000000000007b1d */ /* 0x000fe20000010000 */
[----:B----4-:R-:W-:-:S05]  /*99f0*/  VIADD R4, R0, 0x5 ;  /* 0x0000000500047836 */ /* 0x010fca0000000000 */
[----:B------:R4:W-:Y:S01]  /*9a00*/  @P2 STG.E desc[UR16][R84.64], R8 ;  /* 0x0000000854002986 */ /* 0x0009e2000c101910 */
[----:B------:R-:W-:-:S03]  /*9a10*/  ISETP.GE.AND P2, PT, R142, R189, PT ;  /* 0x000000bd8e00720c */ /* 0x000fc60003f46270 */
[----:B------:R5:W-:Y:S01]  /*9a20*/  @P5 STG.E desc[UR16][R86.64], R12 ;  /* 0x0000000c56005986 */ /* 0x000be2000c101910 */
[-C--:B------:R-:W-:Y:S02]  /*9a30*/  ISETP.LT.AND P5, PT, R3, R188.reuse, !P1 ;  /* 0x000000bc0300720c */ /* 0x080fe40004fa1270 */
[-C--:B------:R-:W-:Y:S01]  /*9a40*/  ISETP.LT.AND P1, PT, R5, R188.reuse, !P1 ;  /* 0x000000bc0500720c */ /* 0x080fe20004f21270 */
[----:B------:R1:W-:Y:S01]  /*9a50*/  @P6 STG.E desc[UR16][R138.64], R24 ;  /* 0x000000188a006986 */ /* 0x0003e2000c101910 */
[-C--:B------:R-:W-:Y:S02]  /*9a60*/  ISETP.LT.AND P6, PT, R3, R188.reuse, !P4 ;  /* 0x000000bc0300720c */ /* 0x080fe400067c1270 */
[----:B------:R-:W-:Y:S01]  /*9a70*/  ISETP.LT.AND P4, PT, R5, R188, !P4 ;  /* 0x000000bc0500720c */ /* 0x000fe20006781270 */
[----:B----4-:R-:W-:Y:S01]  /*9a80*/  IMAD.WIDE R84, R143, 0x4, R6 ;  /* 0x000000048f547825 */ /* 0x010fe200078e0206 */
[----:B------:R4:W-:Y:S01]  /*9a90*/  @P3 STG.E desc[UR16][R140.64], R20 ;  /* 0x000000148c003986 */ /* 0x0009e2000c101910 */
[----:B------:R-:W-:-:S02]  /*9aa0*/  ISETP.GE.AND P3, PT, R4, R189, PT ;  /* 0x000000bd0400720c */ /* 0x000fc40003f66270 */
[----:B-----5:R-:W-:Y:S02]  /*9ab0*/  IMAD.WIDE R86, R143, 0x4, R136 ;  /* 0x000000048f567825 */ /* 0x020fe400078e0288 */
[----:B------:R5:W-:Y:S01]  /*9ac0*/  @P5 STG.E desc[UR16][R84.64], R9 ;  /* 0x0000000954005986 */ /* 0x000be2000c101910 */
[-C--:B------:R-:W-:Y:S01]  /*9ad0*/  ISETP.LT.AND P5, PT, R3, R188.reuse, !P2 ;  /* 0x000000bc0300720c */ /* 0x080fe200057a1270 */
[----:B------:R-:W-:Y:S01]  /*9ae0*/  VIADD R143, R143, UR4 ;  /* 0x000000048f8f7c36 */ /* 0x000fe20008000000 */
[----:B------:R-:W-:Y:S01]  /*9af0*/  ISETP.LT.AND P2, PT, R5, R188, !P2 ;  /* 0x000000bc0500720c */ /* 0x000fe20005741270 */
[----:B------:R2:W-:Y:S01]  /*9b00*/  @P1 STG.E desc[UR16][R86.64], R13 ;  /* 0x0000000d56001986 */ /* 0x0005e2000c101910 */
[----:B------:R-:W-:Y:S02]  /*9b10*/  VIADD R4, R0, 0x6 ;  /* 0x0000000600047836 */ /* 0x000fe40000000000 */
[----:B-1----:R-:W-:-:S03]  /*9b20*/  IMAD.WIDE R138, R143, 0x4, R6 ;  /* 0x000000048f8a7825 */ /* 0x002fc600078e0206 */
[----:B------:R-:W-:Y:S01]  /*9b30*/  ISETP.GE.AND P1, PT, R4, R189, PT ;  /* 0x000000bd0400720c */ /* 0x000fe20003f26270 */
[----:B----4-:R-:W-:Y:S01]  /*9b40*/  IMAD.WIDE R140, R143, 0x4, R136 ;  /* 0x000000048f8c7825 */ /* 0x010fe200078e0288 */
[----:B------:R-:W-:Y:S01]  /*9b50*/  @P6 STG.E desc[UR16][R138.64], R25 ;  /* 0x000000198a006986 */ /* 0x000fe2000c101910 */
[-C--:B------:R-:W-:Y:S02]  /*9b60*/  ISETP.LT.AND P6, PT, R3, R188.reuse, !P3 ;  /* 0x000000bc0300720c */ /* 0x080fe40005fc1270 */
[----:B------:R-:W-:Y:S01]  /*9b70*/  VIADD R143, R143, UR4 ;  /* 0x000000048f8f7c36 */ /* 0x000fe20008000000 */
[----:B------:R1:W-:Y:S01]  /*9b80*/  @P4 STG.E desc[UR16][R140.64], R21 ;  /* 0x000000158c004986 */ /* 0x0003e2000c101910 */
[----:B------:R-:W-:Y:S01]  /*9b90*/  VIADD R4, R0, 0x7 ;  /* 0x0000000700047836 */ /* 0x000fe20000000000 */
[----:B------:R-:W-:Y:S01]  /*9ba0*/  ISETP.LT.AND P3, PT, R5, R188, !P3 ;  /* 0x000000bc0500720c */ /* 0x000fe20005f61270 */
[----:B-----5:R-:W-:-:S03]  /*9bb0*/  IMAD.WIDE R8, R143, 0x4, R6 ;  /* 0x000000048f087825 */ /* 0x020fc600078e0206 */
[----:B------:R-:W-:Y:S01]  /*9bc0*/  ISETP.GE.AND P4, PT, R4, R189, PT ;  /* 0x000000bd0400720c */ /* 0x000fe20003f86270 */
[----:B--2---:R-:W-:Y:S01]  /*9bd0*/  IMAD.WIDE R12, R143, 0x4, R136 ;  /* 0x000000048f0c7825 */ /* 0x004fe200078e0288 */
[----:B------:R2:W-:Y:S01]  /*9be0*/  @P5 STG.E desc[UR16][R8.64], R10 ;  /* 0x0000000a08005986 */ /* 0x0005e2000c101910 */
[-C--:B------:R-:W-:Y:S02]  /*9bf0*/  ISETP.LT.AND P5, PT, R3, R188.reuse, !P1 ;  /* 0x000000bc0300720c */ /* 0x080fe40004fa1270 */
[----:B------:R-:W-:Y:S01]  /*9c00*/  VIADD R143, R143, UR4 ;  /* 0x000000048f8f7c36 */ /* 0x000fe20008000000 */
[----:B------:R4:W-:Y:S01]  /*9c10*/  @P2 STG.E desc[UR16][R12.64], R14 ;  /* 0x0000000e0c002986 */ /* 0x0009e2000c101910 */
[----:B------:R-:W-:Y:S01]  /*9c20*/  VIADD R4, R0, 0x8 ;  /* 0x0000000800047836 */ /* 0x000fe20000000000 */
[----:B------:R-:W-:Y:S01]  /*9c30*/  ISETP.LT.AND P1, PT, R5, R188, !P1 ;  /* 0x000000bc0500720c */ /* 0x000fe20004f21270 */
[----:B-1----:R-:W-:-:S03]  /*9c40*/  IMAD.WIDE R20, R143, 0x4, R6 ;  /* 0x000000048f147825 */ /* 0x002fc600078e0206 */
[----:B------:R-:W-:Y:S01]  /*9c50*/  ISETP.GE.AND P2, PT, R4, R189, PT ;  /* 0x000000bd0400720c */ /* 0x000fe20003f46270 */
[----:B------:R-:W-:Y:S01]  /*9c60*/  IMAD.WIDE R24, R143, 0x4, R136 ;  /* 0x000000048f187825 */ /* 0x000fe200078e0288 */
[----:B------:R1:W-:Y:S01]  /*9c70*/  @P6 STG.E desc[UR16][R20.64], R26 ;  /* 0x0000001a14006986 */ /* 0x0003e2000c101910 */
[-C--:B------:R-:W-:Y:S02]  /*9c80*/  ISETP.LT.AND P6, PT, R3, R188.reuse, !P4 ;  /* 0x000000bc0300720c */ /* 0x080fe400067c1270 */
[----:B------:R-:W-:Y:S01]  /*9c90*/  VIADD R143, R143, UR4 ;  /* 0x000000048f8f7c36 */ /* 0x000fe20008000000 */
[----:B------:R5:W-:Y:S01]  /*9ca0*/  @P3 STG.E desc[UR16][R24.64], R22 ;  /* 0x0000001618003986 */ /* 0x000be2000c101910 */
[----:B------:R-:W-:Y:S01]  /*9cb0*/  VIADD R4, R0, 0x9 ;  /* 0x0000000900047836 */ /* 0x000fe20000000000 */
[----:B------:R-:W-:Y:S01]  /*9cc0*/  ISETP.LT.AND P4, PT, R5, R188, !P4 ;  /* 0x000000bc0500720c */ /* 0x000fe20006781270 */
[----:B--2---:R-:W-:-:S03]  /*9cd0*/  IMAD.WIDE R8, R143, 0x4, R6 ;  /* 0x000000048f087825 */ /* 0x004fc600078e0206 */
[----:B------:R-:W-:Y:S01]  /*9ce0*/  ISETP.GE.AND P3, PT, R4, R189, PT ;  /* 0x000000bd0400720c */ /* 0x000fe20003f66270 */
[----:B----4-:R-:W-:Y:S01]  /*9cf0*/  IMAD.WIDE R12, R143, 0x4, R136 ;  /* 0x000000048f0c7825 */ /* 0x010fe200078e0288 */
[----:B------:R2:W-:Y:S01]  /*9d00*/  @P5 STG.E desc[UR16][R8.64], R11 ;  /* 0x0000000b08005986 */ /* 0x0005e2000c101910 */
[-C--:B------:R-:W-:Y:S02]  /*9d10*/  ISETP.LT.AND P5, PT, R3, R188.reuse, !P2 ;  /* 0x000000bc0300720c */ /* 0x080fe400057a1270 */
[----:B------:R-:W-:Y:S01]  /*9d20*/  VIADD R143, R143, UR4 ;  /* 0x000000048f8f7c36 */ /* 0x000fe20008000000 */
[----:B------:R4:W-:Y:S01]  /*9d30*/  @P1 STG.E desc[UR16][R12.64], R15 ;  /* 0x0000000f0c001986 */ /* 0x0009e2000c101910 */
[----:B------:R-:W-:Y:S01]  /*9d40*/  VIADD R4, R0, 0xa ;  /* 0x0000000a00047836 */ /* 0x000fe20000000000 */
[----:B------:R-:W-:Y:S01]  /*9d50*/  ISETP.LT.AND P2, PT, R5, R188, !P2 ;  /* 0x000000bc0500720c */ /* 0x000fe20005741270 */
[----:B-1----:R-:W-:-:S03]  /*9d60*/  IMAD.WIDE R20, R143, 0x4, R6 ;  /* 0x000000048f147825 */ /* 0x002fc600078e0206 */
[-C--:B------:R-:W-:Y:S01]  /*9d70*/  ISETP.GE.AND P1, PT, R4, R189.reuse, PT ;  /* 0x000000bd0400720c */ /* 0x080fe20003f26270 */
[----:B-----5:R-:W-:Y:S01]  /*9d80*/  IMAD.WIDE R24, R143, 0x4, R136 ;  /* 0x000000048f187825 */ /* 0x020fe200078e0288 */
[----:B------:R-:W-:Y:S01]  /*9d90*/  @P6 STG.E desc[UR16][R20.64], R27 ;  /* 0x0000001b14006986 */ /* 0x000fe2000c101910 */
[-C--:B------:R-:W-:Y:S02]  /*9da0*/  ISETP.LT.AND P6, PT, R3, R188.reuse, !P3 ;  /* 0x000000bc0300720c */ /* 0x080fe40005fc1270 */
[----:B------:R-:W-:Y:S01]  /*9db0*/  VIADD R143, R143, UR4 ;  /* 0x000000048f8f7c36 */ /* 0x000fe20008000000 */
[----:B------:R-:W-:Y:S01]  /*9dc0*/  @P4 STG.E desc[UR16][R24.64], R23 ;  /* 0x0000001718004986 */ /* 0x000fe2000c101910 */
[----:B------:R-:W-:Y:S01]  /*9dd0*/  VIADD R4, R0, 0xb ;  /* 0x0000000b00047836 */ /* 0x000fe20000000000 */
[-C--:B------:R-:W-:Y:S01]  /*9de0*/  ISETP.LT.AND P3, PT, R5, R188.reuse, !P3 ;  /* 0x000000bc0500720c */ /* 0x080fe20005f61270 */
[C---:B--2---:R-:W-:Y:S01]  /*9df0*/  IMAD.WIDE R8, R143.reuse, 0x4, R6 ;  /* 0x000000048f087825 */ /* 0x044fe200078e0206 */
[----:B------:R-:W1:Y:S02]  /*9e00*/  LDS.128 R24, [R2] ;  /* 0x0000000002187984 */ /* 0x000e640000000c00 */
[----:B------:R-:W-:Y:S01]  /*9e10*/  ISETP.GE.AND P4, PT, R4, R189, PT ;  /* 0x000000bd0400720c */ /* 0x000fe20003f86270 */
[----:B------:R-:W-:Y:S01]  /*9e20*/  IMAD.WIDE R10, R143, 0x4, R136 ;  /* 0x000000048f0a7825 */ /* 0x000fe200078e0288 */
[----:B------:R2:W-:Y:S01]  /*9e30*/  @P5 STG.E desc[UR16][R8.64], R16 ;  /* 0x0000001008005986 */ /* 0x0005e2000c101910 */
[----:B------:R-:W-:-:S02]  /*9e40*/  ISETP.LT.AND P5, PT, R3, R188, !P1 ;  /* 0x000000bc0300720c */ /* 0x000fc40004fa1270 */
[----:B------:R-:W-:Y:S01]  /*9e50*/  VIADD R143, R143, UR4 ;  /* 0x000000048f8f7c36 */ /* 0x000fe20008000000 */
[----:B------:R5:W-:Y:S01]  /*9e60*/  @P2 STG.E desc[UR16][R10.64], R88 ;  /* 0x000000580a002986 */ /* 0x000be2000c101910 */
[----:B------:R-:W-:Y:S01]  /*9e70*/  VIADD R4, R0, 0xc ;  /* 0x0000000c00047836 */ /* 0x000fe20000000000 */
[----:B------:R-:W-:Y:S01]  /*9e80*/  ISETP.LT.AND P1, PT, R5, R188, !P1 ;  /* 0x000000bc0500720c */ /* 0x000fe20004f21270 */
[----:B----4-:R-:W-:-:S03]  /*9e90*/  IMAD.WIDE R12, R143, 0x4, R6 ;  /* 0x000000048f0c7825 */ /* 0x010fc600078e0206 */
        /* <DEDUP_REMOVED lines=10> */
[----:B-----5:R-:W-:Y:S01]  /*9f40*/  IMAD.WIDE R10, R143, 0x4, R136 ;  /* 0x000000048f0a7825 */ /* 0x020fe200078e0288 */
[----:B------:R2:W-:Y:S01]  /*9f50*/  @P5 STG.E desc[UR16][R8.64], R17 ;  /* 0x0000001108005986 */ /* 0x0005e2000c101910 */
[-C--:B------:R-:W-:Y:S02]  /*9f60*/  ISETP.LT.AND P5, PT, R3, R188.reuse, !P2 ;  /* 0x000000bc0300720c */ /* 0x080fe400057a1270 */
[----:B------:R-:W-:Y:S01]  /*9f70*/  VIADD R143, R143, UR4 ;  /* 0x000000048f8f7c36 */ /* 0x000fe20008000000 */
[----:B------:R5:W-:Y:S01]  /*9f80*/  @P1 STG.E desc[UR16][R10.64], R89 ;  /* 0x000000590a001986 */ /* 0x000be2000c101910 */
[----:B------:R-:W-:Y:S01]  /*9f90*/  VIADD R4, R0, 0xe ;  /* 0x0000000e00047836 */ /* 0x000fe20000000000 */
[----:B------:R-:W-:Y:S01]  /*9fa0*/  ISETP.LT.AND P2, PT, R5, R188, !P2 ;  /* 0x000000bc0500720c */ /* 0x000fe20005741270 */
[----:B----4-:R-:W-:-:S03]  /*9fb0*/  IMAD.WIDE R12, R143, 0x4, R6 ;  /* 0x000000048f0c7825 */ /* 0x010fc600078e0206 */
[----:B------:R-:W-:Y:S01]  /*9fc0*/  ISETP.GE.AND P1, PT, R4, R189, PT ;  /* 0x000000bd0400720c */ /* 0x000fe20003f26270 */
[----:B---3--:R-:W-:Y:S01]  /*9fd0*/  IMAD.WIDE R14, R143, 0x4, R136 ;  /* 0x000000048f0e7825 */ /* 0x008fe200078e0288 */
        /* <DEDUP_REMOVED lines=15> */
[----:B---3--:R-:W-:-:S03]  /*a0d0*/  IMAD.WIDE R12, R143, 0x4, R6 ;  /* 0x000000048f0c7825 */ /* 0x008fc600078e0206 */
        /* <DEDUP_REMOVED lines=141> */
[----:B------:R-:W-:Y:S01]  /*a9b0*/  ISETP.LT.AND P1, PT, R5, R188, !P1 ;  /* 0x000000bc0500720c */ /* 0x000fe20004f21270 */
[----:B------:R-:W-:Y:S02]  /*a9c0*/  VIADD R4, R0, 0x20 ;  /* 0x0000002000047836 */ /* 0x000fe40000000000 */
[----:B---3--:R-:W-:-:S03]  /*a9d0*/  IMAD.WIDE R12, R143, 0x4, R6 ;  /* 0x000000048f0c7825 */ /* 0x008fc600078e0206 */
[----:B------:R-:W-:Y:S01]  /*a9e0*/  ISETP.GE.AND P2, PT, R4, R189, PT ;  /* 0x000000bd0400720c */ /* 0x000fe20003f46270 */
[----:B----4-:R-:W-:Y:S01]  /*a9f0*/  IMAD.WIDE R14, R143, 0x4, R136 ;  /* 0x000000048f0e7825 */ /* 0x010fe200078e0288 */
[----:B------:R3:W-:Y:S01]  /*aa00*/  @P6 STG.E desc[UR16][R12.64], R102 ;  /* 0x000000660c006986 */ /* 0x0007e2000c101910 */
[-C--:B------:R-:W-:Y:S02]  /*aa10*/  ISETP.LT.AND P6, PT, R3, R188.reuse, !P4 ;  /* 0x000000bc0300720c */ /* 0x080fe400067c1270 */
[----:B------:R-:W-:Y:S01]  /*aa20*/  VIADD R143, R143, UR4 ;  /* 0x000000048f8f7c36 */ /* 0x000fe20008000000 */
[----:B------:R-:W-:Y:S01]  /*aa30*/  ISETP.LT.AND P4, PT, R5, R188, !P4 ;  /* 0x000000bc0500720c */ /* 0x000fe20006781270 */
[----:B------:R-:W-:Y:S01]  /*aa40*/  VIADD R4, R0, 0x21 ;  /* 0x0000002100047836 */ /* 0x000fe20000000000 */
[----:B------:R4:W-:Y:S01]  /*aa50*/  @P3 STG.E desc[UR16][R14.64], R70 ;  /* 0x000000460e003986 */ /* 0x0009e2000c101910 */
[----:B--2---:R-:W-:-:S03]  /*aa60*/  IMAD.WIDE R8, R143, 0x4, R6 ;  /* 0x000000048f087825 */ /* 0x004fc600078e0206 */
[----:B------:R-:W-:Y:S01]  /*aa70*/  ISETP.GE.AND P3, PT, R4, R189, PT ;  /* 0x000000bd0400720c */ /* 0x000fe20003f66270 */
[----:B-----5:R-:W-:Y:S01]  /*aa80*/  IMAD.WIDE R10, R143, 0x4, R136 ;  /* 0x000000048f0a7825 */ /* 0x020fe200078e0288 */
[----:B------:R2:W-:Y:S01]  /*aa90*/  @P5 STG.E desc[UR16][R8.64], R35 ;  /* 0x0000002308005986 */ /* 0x0005e2000c101910 */
[-C--:B------:R-:W-:Y:S02]  /*aaa0*/  ISETP.LT.AND P5, PT, R3, R188.reuse, !P2 ;  /* 0x000000bc0300720c */ /* 0x080fe400057a1270 */
[----:B------:R-:W-:Y:S01]  /*aab0*/  VIADD R143, R143, UR4 ;  /* 0x000000048f8f7c36 */ /* 0x000fe20008000000 */
[----:B------:R-:W-:Y:S01]  /*aac0*/  ISETP.LT.AND P2, PT, R5, R188, !P2 ;  /* 0x000000bc0500720c */ /* 0x000fe20005741270 */
[----:B------:R5:W-:Y:S01]  /*aad0*/  @P1 STG.E desc[UR16][R10.64], R123 ;  /* 0x0000007b0a001986 */ /* 0x000be2000c101910 */
[----:B------:R-:W-:Y:S02]  /*aae0*/  VIADD R4, R0, 0x22 ;  /* 0x0000002200047836 */ /* 0x000fe40000000000 */
[----:B---3--:R-:W-:-:S03]  /*aaf0*/  IMAD.WIDE R12, R143, 0x4, R6 ;  /* 0x000000048f0c7825 */ /* 0x008fc600078e0206 */
[----:B------:R-:W-:Y:S01]  /*ab00*/  ISETP.GE.AND P1, PT, R4, R189, PT ;  /* 0x000000bd0400720c */ /* 0x000fe20003f26270 */
[----:B----4-:R-:W-:Y:S01]  /*ab10*/  IMAD.WIDE R14, R143, 0x4, R136 ;  /* 0x000000048f0e7825 */ /* 0x010fe200078e0288 */
[----:B------:R3:W-:Y:S01]  /*ab20*/  @P6 STG.E desc[UR16][R12.64], R103 ;  /* 0x000000670c006986 */ /* 0x0007e2000c101910 */
[-C--:B------:R-:W-:Y:S02]  /*ab30*/  ISETP.LT.AND P6, PT, R5, R188.reuse, !P3 ;  /* 0x000000bc0500720c */ /* 0x080fe40005fc1270 */
[----:B------:R-:W-:Y:S01]  /*ab40*/  VIADD R143, R143, UR4 ;  /* 0x000000048f8f7c36 */ /* 0x000fe20008000000 */
[----:B------:R4:W-:Y:S01]  /*ab50*/  @P4 STG.E desc[UR16][R14.64], R71 ;  /* 0x000000470e004986 */ /* 0x0009e2000c101910 */
[----:B------:R-:W-:Y:S01]  /*ab60*/  ISETP.LT.AND P4, PT, R3, R188, !P3 ;  /* 0x000000bc0300720c */ /* 0x000fe20005f81270 */
[----:B------:R-:W-:Y:S02]  /*ab70*/  VIADD R4, R0, 0x23 ;  /* 0x0000002300047836 */ /* 0x000fe40000000000 */
        /* <DEDUP_REMOVED lines=182> */
[C---:B-----5:R-:W-:Y:S01]  /*b6e0*/  IMAD.WIDE R10, R143.reuse, 0x4, R136 ;  /* 0x000000048f0a7825 */ /* 0x060fe200078e0288 */
[----:B------:R2:W-:Y:S03]  /*b6f0*/  @P2 STG.E desc[UR16][R8.64], R46 ;  /* 0x0000002e08002986 */ /* 0x0005e6000c101910 */
[----:B------:R-:W-:Y:S01]  /*b700*/  VIADD R143, R143, UR4 ;  /* 0x000000048f8f7c36 */ /* 0x000fe20008000000 */
[----:B------:R5:W-:Y:S01]  /*b710*/  @P5 STG.E desc[UR16][R10.64], R114 ;  /* 0x000000720a005986 */ /* 0x000be2000c101910 */
[-C--:B------:R-:W-:Y:S01]  /*b720*/  ISETP.LT.AND P5, PT, R3, R188.reuse, !P1 ;  /* 0x000000bc0300720c */ /* 0x080fe20004fa1270 */
        /* <DEDUP_REMOVED lines=11> */
[----:B------:R-:W-:-:S02]  /*b7e0*/  VIADD R17, R143, UR4 ;  /* 0x000000048f117c36 */ /* 0x000fc40008000000 */
[----:B--2---:R-:W-:Y:S01]  /*b7f0*/  IMAD.WIDE R8, R143, 0x4, R6 ;  /* 0x000000048f087825 */ /* 0x004fe200078e0206 */
[----:B------:R-:W-:-:S03]  /*b800*/  ISETP.GE.AND P3, PT, R4, R189, PT ;  /* 0x000000bd0400720c */ /* 0x000fc60003f66270 */
[----:B-----5:R-:W-:Y:S01]  /*b810*/  IMAD.WIDE R10, R143, 0x4, R136 ;  /* 0x000000048f0a7825 */ /* 0x020fe200078e0288 */
[----:B------:R2:W-:Y:S01]  /*b820*/  @P5 STG.E desc[UR16][R8.64], R47 ;  /* 0x0000002f08005986 */ /* 0x0005e2000c101910 */
[-C--:B------:R-:W-:Y:S02]  /*b830*/  ISETP.LT.AND P5, PT, R3, R188.reuse, !P2 ;  /* 0x000000bc0300720c */ /* 0x080fe400057a1270 */
[----:B---3--:R-:W-:Y:S01]  /*b840*/  IMAD.WIDE R12, R17, 0x4, R6 ;  /* 0x00000004110c7825 */ /* 0x008fe200078e0206 */
[----:B------:R3:W-:Y:S01]  /*b850*/  @P1 STG.E desc[UR16][R10.64], R115 ;  /* 0x000000730a001986 */ /* 0x0007e2000c101910 */
[-C--:B------:R-:W-:Y:S02]  /*b860*/  ISETP.LT.AND P2, PT, R5, R188.reuse, !P2 ;  /* 0x000000bc0500720c */ /* 0x080fe40005741270 */
[----:B------:R-:W-:Y:S01]  /*b870*/  VIADD R2, R0, 0x3a ;  /* 0x0000003a00027836 */ /* 0x000fe20000000000 */
[----:B------:R5:W-:Y:S01]  /*b880*/  @P4 STG.E desc[UR16][R12.64], R135 ;  /* 0x000000870c004986 */ /* 0x000be2000c101910 */
[----:B----4-:R-:W-:Y:S01]  /*b890*/  IMAD.WIDE R14, R17, 0x4, R136 ;  /* 0x00000004110e7825 */ /* 0x010fe200078e0288 */
[----:B------:R-:W-:-:S02]  /*b8a0*/  ISETP.LT.AND P4, PT, R3, R188, !P3 ;  /* 0x000000bc0300720c */ /* 0x000fc40005f81270 */
[-C--:B------:R-:W-:Y:S01]  /*b8b0*/  ISETP.GE.AND P1, PT, R2, R189.reuse, PT ;  /* 0x000000bd0200720c */ /* 0x080fe20003f26270 */
[----:B------:R-:W-:Y:S01]  /*b8c0*/  VIADD R17, R17, UR4 ;  /* 0x0000000411117c36 */ /* 0x000fe20008000000 */
[----:B------:R4:W-:Y:S01]  /*b8d0*/  @P6 STG.E desc[UR16][R14.64], R83 ;  /* 0x000000530e006986 */ /* 0x0009e2000c101910 */
[----:B------:R-:W-:Y:S01]  /*b8e0*/  VIADD R2, R0, 0x3b ;  /* 0x0000003b00027836 */ /* 0x000fe20000000000 */
[----:B------:R-:W-:Y:S01]  /*b8f0*/  ISETP.LT.AND P6, PT, R5, R188, !P3 ;  /* 0x000000bc0500720c */ /* 0x000fe20005fc1270 */
[C---:B------:R-:W-:Y:S02]  /*b900*/  VIADD R19, R17.reuse, UR4 ;  /* 0x0000000411137c36 */ /* 0x040fe40008000000 */
[----:B--2---:R-:W-:Y:S01]  /*b910*/  IMAD.WIDE R8, R17, 0x4, R6 ;  /* 0x0000000411087825 */ /* 0x004fe200078e0206 */
[----:B------:R-:W-:-:S03]  /*b920*/  ISETP.GE.AND P3, PT, R2, R189, PT ;  /* 0x000000bd0200720c */ /* 0x000fc60003f66270 */
[----:B---3--:R-:W-:Y:S01]  /*b930*/  IMAD.WIDE R10, R17, 0x4, R136 ;  /* 0x00000004110a7825 */ /* 0x008fe200078e0288 */
[----:B------:R2:W-:Y:S01]  /*b940*/  @P5 STG.E desc[UR16][R8.64], R48 ;  /* 0x0000003008005986 */ /* 0x0005e2000c101910 */
[-C--:B------:R-:W-:Y:S02]  /*b950*/  ISETP.LT.AND P5, PT, R3, R188.reuse, !P1 ;  /* 0x000000bc0300720c */ /* 0x080fe40004fa1270 */
[----:B------:R-:W-:Y:S01]  /*b960*/  VIADD R2, R0, 0x3c ;  /* 0x0000003c00027836 */ /* 0x000fe20000000000 */
[----:B------:R3:W-:Y:S01]  /*b970*/  @P2 STG.E desc[UR16][R10.64], R116 ;  /* 0x000000740a002986 */ /* 0x0007e2000c101910 */
[----:B-----5:R-:W-:Y:S01]  /*b980*/  IMAD.WIDE R12, R19, 0x4, R6 ;  /* 0x00000004130c7825 */ /* 0x020fe200078e0206 */
[-C--:B------:R-:W-:Y:S02]  /*b990*/  ISETP.LT.AND P1, PT, R5, R188.reuse, !P1 ;  /* 0x000000bc0500720c */ /* 0x080fe40004f21270 */
[----:B------:R-:W-:Y:S01]  /*b9a0*/  ISETP.GE.AND P2, PT, R2, R189, PT ;  /* 0x000000bd0200720c */ /* 0x000fe20003f46270 */
[----:B----4-:R-:W-:Y:S01]  /*b9b0*/  IMAD.WIDE R14, R19, 0x4, R136 ;  /* 0x00000004130e7825 */ /* 0x010fe200078e0288 */
[----:B------:R4:W-:Y:S01]  /*b9c0*/  @P4 STG.E desc[UR16][R12.64], R52 ;  /* 0x000000340c004986 */ /* 0x0009e2000c101910 */
[----:B------:R-:W-:-:S02]  /*b9d0*/  ISETP.LT.AND P4, PT, R3, R188, !P3 ;  /* 0x000000bc0300720c */ /* 0x000fc40005f81270 */
[----:B------:R-:W-:Y:S01]  /*b9e0*/  VIADD R19, R19, UR4 ;  /* 0x0000000413137c36 */ /* 0x000fe20008000000 */
[----:B-1----:R1:W-:Y:S01]  /*b9f0*/  @P6 STG.E desc[UR16][R14.64], R24 ;  /* 0x000000180e006986 */ /* 0x0023e2000c101910 */
[-C--:B------:R-:W-:Y:S01]  /*ba00*/  ISETP.LT.AND P3, PT, R5, R188.reuse, !P3 ;  /* 0x000000bc0500720c */ /* 0x080fe20005f61270 */
[----:B------:R-:W-:Y:S01]  /*ba10*/  VIADD R2, R0, 0x3d ;  /* 0x0000003d00027836 */ /* 0x000fe20000000000 */
[-C--:B------:R-:W-:Y:S01]  /*ba20*/  ISETP.LT.AND P6, PT, R3, R188.reuse, !P2 ;  /* 0x000000bc0300720c */ /* 0x080fe200057c1270 */
[----:B------:R-:W-:Y:S01]  /*ba30*/  VIADD R17, R19, UR4 ;  /* 0x0000000413117c36 */ /* 0x000fe20008000000 */
[----:B------:R-:W-:Y:S01]  /*ba40*/  ISETP.LT.AND P2, PT, R5, R188, !P2 ;  /* 0x000000bc0500720c */ /* 0x000fe20005741270 */
[----:B--2---:R-:W-:-:S04]  /*ba50*/  IMAD.WIDE R8, R19, 0x4, R6 ;  /* 0x0000000413087825 */ /* 0x004fc800078e0206 */
[----:B------:R-:W-:Y:S01]  /*ba60*/  VIADD R21, R17, UR4 ;  /* 0x0000000411157c36 */ /* 0x000fe20008000000 */
[----:B------:R2:W-:Y:S01]  /*ba70*/  @P5 STG.E desc[UR16][R8.64], R49 ;  /* 0x0000003108005986 */ /* 0x0005e2000c101910 */
[----:B---3--:R-:W-:Y:S01]  /*ba80*/  IMAD.WIDE R10, R19, 0x4, R136 ;  /* 0x00000004130a7825 */ /* 0x008fe200078e0288 */
[----:B------:R-:W-:-:S03]  /*ba90*/  ISETP.GE.AND P5, PT, R2, R189, PT ;  /* 0x000000bd0200720c */ /* 0x000fc60003fa6270 */
[C---:B----4-:R-:W-:Y:S01]  /*baa0*/  IMAD.WIDE R12, R17.reuse, 0x4, R6 ;  /* 0x00000004110c7825 */ /* 0x050fe200078e0206 */
[----:B------:R-:W-:Y:S03]  /*bab0*/  @P1 STG.E desc[UR16][R10.64], R117 ;  /* 0x000000750a001986 */ /* 0x000fe6000c101910 */
[----:B------:R-:W-:Y:S01]  /*bac0*/  VIADD R0, R0, 0x3e ;  /* 0x0000003e00007836 */ /* 0x000fe20000000000 */
[----:B------:R-:W-:Y:S01]  /*bad0*/  @P4 STG.E desc[UR16][R12.64], R53 ;  /* 0x000000350c004986 */ /* 0x000fe2000c101910 */
[----:B-1----:R-:W-:-:S03]  /*bae0*/  IMAD.WIDE R14, R17, 0x4, R136 ;  /* 0x00000004110e7825 */ /* 0x002fc600078e0288 */
[----:B------:R-:W-:Y:S01]  /*baf0*/  ISETP.GE.AND P1, PT, R0, R189, PT ;  /* 0x000000bd0000720c */ /* 0x000fe20003f26270 */
[----:B------:R-:W-:Y:S01]  /*bb00*/  IMAD.WIDE R16, R21, 0x4, R6 ;  /* 0x0000000415107825 */ /* 0x000fe200078e0206 */
[----:B------:R1:W-:Y:S01]  /*bb10*/  @P3 STG.E desc[UR16][R14.64], R25 ;  /* 0x000000190e003986 */ /* 0x0003e2000c101910 */
[-C--:B------:R-:W-:Y:S02]  /*bb20*/  ISETP.LT.AND P3, PT, R3, R188.reuse, !P0 ;  /* 0x000000bc0300720c */ /* 0x080fe40004761270 */
[----:B--2---:R-:W-:Y:S01]  /*bb30*/  VIADD R9, R21, UR4 ;  /* 0x0000000415097c36 */ /* 0x004fe20008000000 */
[----:B------:R2:W-:Y:S01]  /*bb40*/  @P6 STG.E desc[UR16][R16.64], R50 ;  /* 0x0000003210006986 */ /* 0x0005e2000c101910 */
[-C--:B------:R-:W-:Y:S02]  /*bb50*/  ISETP.LT.AND P6, PT, R3, R188.reuse, !P5 ;  /* 0x000000bc0300720c */ /* 0x080fe40006fc1270 */
[-C--:B------:R-:W-:Y:S01]  /*bb60*/  ISETP.LT.AND P5, PT, R5, R188.reuse, !P5 ;  /* 0x000000bc0500720c */ /* 0x080fe20006fa1270 */
[----:B------:R-:W-:Y:S01]  /*bb70*/  VIADD R19, R9, UR4 ;  /* 0x0000000409137c36 */ /* 0x000fe20008000000 */
[-C--:B------:R-:W-:Y:S01]  /*bb80*/  ISETP.LT.AND P4, PT, R3, R188.reuse, !P1 ;  /* 0x000000bc0300720c */ /* 0x080fe20004f81270 */
[----:B------:R-:W-:Y:S01]  /*bb90*/  IMAD.WIDE R2, R21, 0x4, R136 ;  /* 0x0000000415027825 */ /* 0x000fe200078e0288 */
[----:B------:R-:W-:-:S02]  /*bba0*/  ISETP.LT.AND P1, PT, R5, R188, !P1 ;  /* 0x000000bc0500720c */ /* 0x000fc40004f21270 */
[----:B------:R-:W-:Y:S01]  /*bbb0*/  ISETP.LT.AND P0, PT, R5, R188, !P0 ;  /* 0x000000bc0500720c */ /* 0x000fe20004701270 */
[----:B-1----:R-:W-:Y:S01]  /*bbc0*/  VIADD R15, R19, UR4 ;  /* 0x00000004130f7c36 */ /* 0x002fe20008000000 */
[----:B------:R2:W-:Y:S01]  /*bbd0*/  @P2 STG.E desc[UR16][R2.64], R118 ;  /* 0x0000007602002986 */ /* 0x0005e2000c101910 */
[----:B------:R-:W-:-:S04]  /*bbe0*/  IMAD.WIDE R4, R9, 0x4, R6 ;  /* 0x0000000409047825 */ /* 0x000fc800078e0206 */
[----:B------:R-:W-:Y:S01]  /*bbf0*/  IMAD.WIDE R8, R9, 0x4, R136 ;  /* 0x0000000409087825 */ /* 0x000fe200078e0288 */
[----:B------:R2:W-:Y:S03]  /*bc00*/  @P6 STG.E desc[UR16][R4.64], R54 ;  /* 0x0000003604006986 */ /* 0x0005e6000c101910 */
[C---:B------:R-:W-:Y:S01]  /*bc10*/  IMAD.WIDE R10, R19.reuse, 0x4, R6 ;  /* 0x00000004130a7825 */ /* 0x040fe200078e0206 */
[----:B------:R2:W-:Y:S03]  /*bc20*/  @P5 STG.E desc[UR16][R8.64], R26 ;  /* 0x0000001a08005986 */ /* 0x0005e6000c101910 */
[----:B------:R-:W-:Y:S01]  /*bc30*/  IMAD.WIDE R12, R19, 0x4, R136 ;  /* 0x00000004130c7825 */ /* 0x000fe200078e0288 */
[----:B------:R2:W-:Y:S03]  /*bc40*/  @P4 STG.E desc[UR16][R10.64], R51 ;  /* 0x000000330a004986 */ /* 0x0005e6000c101910 */
[C---:B------:R-:W-:Y:S01]  /*bc50*/  IMAD.WIDE R6, R15.reuse, 0x4, R6 ;  /* 0x000000040f067825 */ /* 0x040fe200078e0206 */
[----:B------:R2:W-:Y:S03]  /*bc60*/  @P1 STG.E desc[UR16][R12.64], R119 ;  /* 0x000000770c001986 */ /* 0x0005e6000c101910 */
[----:B------:R-:W-:Y:S01]  /*bc70*/  IMAD.WIDE R136, R15, 0x4, R136 ;  /* 0x000000040f887825 */ /* 0x000fe200078e0288 */
[----:B------:R2:W-:Y:S01]  /*bc80*/  @P3 STG.E desc[UR16][R6.64], R55 ;  /* 0x0000003706003986 */ /* 0x0005e2000c101910 */
[----:B------:R-:W-:Y:S05]  /*bc90*/  @!P0 EXIT ;  /* 0x000000000000894d */ /* 0x000fea0003800000 */
[----:B------:R-:W-:Y:S01]  /*bca0*/  STG.E desc[UR16][R136.64], R27 ;  /* 0x0000001b88007986 */ /* 0x000fe2000c101910 */
[----:B------:R-:W-:Y:S05]  /*bcb0*/  EXIT ;  /* 0x000000000000794d */ /* 0x000fea0003800000 */
.L_x_2:
[----:B------:R-:W-:-:S00]  /*bcc0*/  BRA `(.L_x_2) ;  /* 0xfffffffc00fc7947 */ /* 0x000fc0000383ffff */
[----:B------:R-:W-:-:S00]  /*bcd0*/  NOP ;  /* 0x0000000000007918 */ /* 0x000fc00000000000 */
        /* <DEDUP_REMOVED lines=10> */
.L_x_3:


//--------------------- .nv.shared.matmul_kernel  --------------------------
	.section	.nv.shared.matmul_kernel,"aw",@nobits
	.sectionflags	@""
	.align	16
	.zero		1024


//--------------------- .nv.shared.reserved.0     --------------------------
	.section	.nv.shared.reserved.0,"aw",@nobits
	.weak		__nv_reservedSMEM_offset_0_alias
	.size		__nv_reservedSMEM_offset_0_alias, 0, 0
	.other		__nv_reservedSMEM_offset_0_alias,@"STO_CUDA_RESERVED_SHARED STV_DEFAULT"
__nv_reservedSMEM_offset_0_alias:
	.zero		0


//--------------------- .nv.constant0.matmul_kernel --------------------------
	.section	.nv.constant0.matmul_kernel,"a",@progbits
	.sectionflags	@""
	.align	4
.nv.constant0.matmul_kernel:
	.zero		608


//--------------------- SYMBOLS --------------------------

	.type		.nv.reservedSmem.offset0,@object
	.size		.nv.reservedSmem.offset0,0x4
